//
// Generated by NVIDIA NVVM Compiler
//
// Compiler Build ID: CL-36424714
// Cuda compilation tools, release 13.0, V13.0.88
// Based on NVVM 20.0.0
//

.version 9.0
.target sm_100
.address_size 64

	// .globl	default_function_kernel0
// _ZZ24default_function_kernel0E15pad_temp_shared has been demoted
// _ZZ24default_function_kernel0E13kernel_shared has been demoted

.visible .entry default_function_kernel0(
	.param .u64 .ptr .align 1 default_function_kernel0_param_0,
	.param .u64 .ptr .align 1 default_function_kernel0_param_1,
	.param .u64 .ptr .align 1 default_function_kernel0_param_2
)
{
	.reg .pred 	%p<74>;
	.reg .b16 	%rs<129>;
	.reg .b32 	%r<242>;
	.reg .b32 	%f<482>;
	.reg .b64 	%rd<48>;
	// demoted variable
	.shared .align 4 .b8 _ZZ24default_function_kernel0E15pad_temp_shared[7424];
	// demoted variable
	.shared .align 4 .b8 _ZZ24default_function_kernel0E13kernel_shared[6144];
	ld.param.u64 	%rd4, [default_function_kernel0_param_0];
	ld.param.u64 	%rd5, [default_function_kernel0_param_1];
	cvta.to.global.u64 	%rd1, %rd5;
	cvta.to.global.u64 	%rd2, %rd4;
	mov.u32 	%r1, %tid.y;
	mul.lo.s32 	%r61, %r1, 29;
	mov.u32 	%r62, %tid.x;
	mul.lo.s32 	%r63, %r62, 15;
	add.s32 	%r64, %r61, %r63;
	cvt.u16.u32 	%rs16, %r64;
	mul.hi.u16 	%rs17, %rs16, 18079;
	shr.u16 	%rs18, %rs17, 5;
	mul.lo.s16 	%rs19, %rs18, 116;
	sub.s16 	%rs20, %rs16, %rs19;
	add.s16 	%rs1, %rs20, -2;
	mov.u32 	%r65, %ctaid.x;
	shl.b32 	%r2, %r65, 1;
	add.s32 	%r3, %r1, %r62;
	and.b32  	%r4, %r3, 1;
	xor.b32  	%r5, %r4, 57;
	mov.u32 	%r6, %tid.z;
	mul.wide.u16 	%r66, %rs18, 3136;
	shr.u16 	%rs21, %rs20, 1;
	mul.lo.s16 	%rs22, %rs21, 56;
	cvt.u32.u16 	%r67, %rs22;
	mad.lo.s32 	%r68, %r6, 6272, %r2;
	add.s32 	%r69, %r68, -57;
	add.s32 	%r70, %r69, %r4;
	add.s32 	%r71, %r70, %r66;
	add.s32 	%r7, %r71, %r67;
	mad.lo.s32 	%r72, %r6, 232, %r61;
	add.s32 	%r73, %r72, %r63;
	shl.b32 	%r75, %r73, 2;
	mov.u32 	%r76, _ZZ24default_function_kernel0E15pad_temp_shared;
	add.s32 	%r8, %r76, %r75;
	add.s16 	%rs23, %rs16, 1;
	mul.hi.u16 	%rs24, %rs23, 18079;
	shr.u16 	%rs25, %rs24, 5;
	mul.lo.s16 	%rs26, %rs25, 116;
	sub.s16 	%rs27, %rs23, %rs26;
	add.s16 	%rs2, %rs27, -2;
	xor.b32  	%r9, %r4, 1;
	or.b32  	%r10, %r4, 56;
	mul.wide.u16 	%r77, %rs25, 3136;
	shr.u16 	%rs28, %rs27, 1;
	mul.lo.s16 	%rs29, %rs28, 56;
	cvt.u32.u16 	%r78, %rs29;
	add.s32 	%r79, %r69, %r9;
	add.s32 	%r80, %r79, %r77;
	add.s32 	%r11, %r80, %r78;
	add.s16 	%rs30, %rs16, 2;
	mul.hi.u16 	%rs31, %rs30, 18079;
	shr.u16 	%rs32, %rs31, 5;
	mul.lo.s16 	%rs33, %rs32, 116;
	sub.s16 	%rs34, %rs30, %rs33;
	add.s16 	%rs3, %rs34, -2;
	mul.wide.u16 	%r81, %rs32, 3136;
	shr.u16 	%rs35, %rs34, 1;
	mul.lo.s16 	%rs36, %rs35, 56;
	cvt.u32.u16 	%r82, %rs36;
	add.s32 	%r83, %r70, %r81;
	add.s32 	%r12, %r83, %r82;
	add.s16 	%rs37, %rs16, 3;
	mul.hi.u16 	%rs38, %rs37, 18079;
	shr.u16 	%rs39, %rs38, 5;
	mul.lo.s16 	%rs40, %rs39, 116;
	sub.s16 	%rs41, %rs37, %rs40;
	add.s16 	%rs4, %rs41, -2;
	mul.wide.u16 	%r84, %rs39, 3136;
	shr.u16 	%rs42, %rs41, 1;
	mul.lo.s16 	%rs43, %rs42, 56;
	cvt.u32.u16 	%r85, %rs43;
	add.s32 	%r86, %r79, %r84;
	add.s32 	%r13, %r86, %r85;
	add.s16 	%rs44, %rs16, 4;
	mul.hi.u16 	%rs45, %rs44, 18079;
	shr.u16 	%rs46, %rs45, 5;
	mul.lo.s16 	%rs47, %rs46, 116;
	sub.s16 	%rs48, %rs44, %rs47;
	add.s16 	%rs5, %rs48, -2;
	mul.wide.u16 	%r87, %rs46, 3136;
	shr.u16 	%rs49, %rs48, 1;
	mul.lo.s16 	%rs50, %rs49, 56;
	cvt.u32.u16 	%r88, %rs50;
	add.s32 	%r89, %r70, %r87;
	add.s32 	%r14, %r89, %r88;
	add.s16 	%rs51, %rs16, 5;
	mul.hi.u16 	%rs52, %rs51, 18079;
	shr.u16 	%rs53, %rs52, 5;
	mul.lo.s16 	%rs54, %rs53, 116;
	sub.s16 	%rs55, %rs51, %rs54;
	add.s16 	%rs6, %rs55, -2;
	mul.wide.u16 	%r90, %rs53, 3136;
	shr.u16 	%rs56, %rs55, 1;
	mul.lo.s16 	%rs57, %rs56, 56;
	cvt.u32.u16 	%r91, %rs57;
	add.s32 	%r92, %r79, %r90;
	add.s32 	%r15, %r92, %r91;
	add.s16 	%rs58, %rs16, 6;
	mul.hi.u16 	%rs59, %rs58, 18079;
	shr.u16 	%rs60, %rs59, 5;
	mul.lo.s16 	%rs61, %rs60, 116;
	sub.s16 	%rs62, %rs58, %rs61;
	add.s16 	%rs7, %rs62, -2;
	mul.wide.u16 	%r93, %rs60, 3136;
	shr.u16 	%rs63, %rs62, 1;
	mul.lo.s16 	%rs64, %rs63, 56;
	cvt.u32.u16 	%r94, %rs64;
	add.s32 	%r95, %r70, %r93;
	add.s32 	%r16, %r95, %r94;
	add.s16 	%rs65, %rs16, 7;
	mul.hi.u16 	%rs66, %rs65, 18079;
	shr.u16 	%rs67, %rs66, 5;
	mul.lo.s16 	%rs68, %rs67, 116;
	sub.s16 	%rs69, %rs65, %rs68;
	add.s16 	%rs8, %rs69, -2;
	mul.wide.u16 	%r96, %rs67, 3136;
	shr.u16 	%rs70, %rs69, 1;
	mul.lo.s16 	%rs71, %rs70, 56;
	cvt.u32.u16 	%r97, %rs71;
	add.s32 	%r98, %r79, %r96;
	add.s32 	%r17, %r98, %r97;
	add.s16 	%rs72, %rs16, 8;
	mul.hi.u16 	%rs73, %rs72, 18079;
	shr.u16 	%rs74, %rs73, 5;
	mul.lo.s16 	%rs75, %rs74, 116;
	sub.s16 	%rs76, %rs72, %rs75;
	add.s16 	%rs9, %rs76, -2;
	mul.wide.u16 	%r99, %rs74, 3136;
	shr.u16 	%rs77, %rs76, 1;
	mul.lo.s16 	%rs78, %rs77, 56;
	cvt.u32.u16 	%r100, %rs78;
	add.s32 	%r101, %r70, %r99;
	add.s32 	%r18, %r101, %r100;
	add.s16 	%rs79, %rs16, 9;
	mul.hi.u16 	%rs80, %rs79, 18079;
	shr.u16 	%rs81, %rs80, 5;
	mul.lo.s16 	%rs82, %rs81, 116;
	sub.s16 	%rs83, %rs79, %rs82;
	add.s16 	%rs10, %rs83, -2;
	mul.wide.u16 	%r102, %rs81, 3136;
	shr.u16 	%rs84, %rs83, 1;
	mul.lo.s16 	%rs85, %rs84, 56;
	cvt.u32.u16 	%r103, %rs85;
	add.s32 	%r104, %r79, %r102;
	add.s32 	%r19, %r104, %r103;
	add.s16 	%rs86, %rs16, 10;
	mul.hi.u16 	%rs87, %rs86, 18079;
	shr.u16 	%rs88, %rs87, 5;
	mul.lo.s16 	%rs89, %rs88, 116;
	sub.s16 	%rs90, %rs86, %rs89;
	add.s16 	%rs11, %rs90, -2;
	mul.wide.u16 	%r105, %rs88, 3136;
	shr.u16 	%rs91, %rs90, 1;
	mul.lo.s16 	%rs92, %rs91, 56;
	cvt.u32.u16 	%r106, %rs92;
	add.s32 	%r107, %r70, %r105;
	add.s32 	%r20, %r107, %r106;
	add.s16 	%rs93, %rs16, 11;
	mul.hi.u16 	%rs94, %rs93, 18079;
	shr.u16 	%rs95, %rs94, 5;
	mul.lo.s16 	%rs96, %rs95, 116;
	sub.s16 	%rs97, %rs93, %rs96;
	add.s16 	%rs12, %rs97, -2;
	mul.wide.u16 	%r108, %rs95, 3136;
	shr.u16 	%rs98, %rs97, 1;
	mul.lo.s16 	%rs99, %rs98, 56;
	cvt.u32.u16 	%r109, %rs99;
	add.s32 	%r110, %r79, %r108;
	add.s32 	%r21, %r110, %r109;
	add.s16 	%rs100, %rs16, 12;
	mul.hi.u16 	%rs101, %rs100, 18079;
	shr.u16 	%rs102, %rs101, 5;
	mul.lo.s16 	%rs103, %rs102, 116;
	sub.s16 	%rs104, %rs100, %rs103;
	add.s16 	%rs13, %rs104, -2;
	mul.wide.u16 	%r111, %rs102, 3136;
	shr.u16 	%rs105, %rs104, 1;
	mul.lo.s16 	%rs106, %rs105, 56;
	cvt.u32.u16 	%r112, %rs106;
	add.s32 	%r113, %r70, %r111;
	add.s32 	%r22, %r113, %r112;
	add.s16 	%rs107, %rs16, 13;
	mul.hi.u16 	%rs108, %rs107, 18079;
	shr.u16 	%rs109, %rs108, 5;
	mul.lo.s16 	%rs110, %rs109, 116;
	sub.s16 	%rs111, %rs107, %rs110;
	add.s16 	%rs14, %rs111, -2;
	mul.wide.u16 	%r114, %rs109, 3136;
	shr.u16 	%rs112, %rs111, 1;
	mul.lo.s16 	%rs113, %rs112, 56;
	cvt.u32.u16 	%r115, %rs113;
	add.s32 	%r116, %r79, %r114;
	add.s32 	%r23, %r116, %r115;
	shl.b32 	%r117, %r6, 1;
	add.s16 	%rs114, %rs16, 14;
	mul.hi.u16 	%rs115, %rs114, 18079;
	shr.u16 	%rs116, %rs115, 5;
	cvt.u32.u16 	%r118, %rs116;
	add.s32 	%r119, %r117, %r118;
	setp.gt.u32 	%p2, %r119, 15;
	cvt.u16.u32 	%rs117, %r63;
	cvt.u16.u32 	%rs118, %r61;
	add.s16 	%rs119, %rs118, %rs117;
	shr.u16 	%rs120, %rs119, 1;
	cvt.u32.u16 	%r120, %rs120;
	mad.lo.s32 	%r121, %r6, 116, %r120;
	setp.gt.u32 	%p3, %r121, 920;
	setp.gt.u32 	%p4, %r73, 1841;
	setp.gt.u32 	%p5, %r64, 217;
	setp.ne.s32 	%p6, %r62, 0;
	or.pred  	%p7, %p6, %p5;
	add.s16 	%rs121, %rs118, 14;
	mul.hi.u16 	%rs122, %rs121, 18079;
	shr.u16 	%rs123, %rs122, 5;
	mul.lo.s16 	%rs124, %rs123, 116;
	sub.s16 	%rs125, %rs121, %rs124;
	add.s16 	%rs15, %rs125, -2;
	and.b32  	%r24, %r1, 1;
	mul.lo.s16 	%rs126, %rs123, 3136;
	cvt.u32.u16 	%r123, %rs126;
	shr.u16 	%rs127, %rs125, 1;
	mul.lo.s16 	%rs128, %rs127, 56;
	cvt.u32.u16 	%r124, %rs128;
	add.s32 	%r125, %r69, %r24;
	add.s32 	%r126, %r125, %r123;
	add.s32 	%r25, %r126, %r124;
	shl.b32 	%r127, %r72, 2;
	add.s32 	%r26, %r76, %r127;
	mul.lo.s32 	%r128, %r6, 2304;
	shl.b32 	%r129, %r1, 3;
	shl.b32 	%r130, %r62, 2;
	add.s32 	%r131, %r129, %r130;
	shr.u32 	%r132, %r131, 4;
	mad.lo.s32 	%r133, %r132, 576, %r128;
	and.b32  	%r134, %r131, 12;
	mad.lo.s32 	%r27, %r134, 9, %r133;
	mul.lo.s32 	%r135, %r1, 24;
	mad.lo.s32 	%r136, %r6, 192, %r135;
	mad.lo.s32 	%r137, %r62, 12, %r136;
	shl.b32 	%r138, %r137, 2;
	mov.u32 	%r139, _ZZ24default_function_kernel0E13kernel_shared;
	add.s32 	%r28, %r139, %r138;
	or.b32  	%r140, %r131, 1;
	and.b32  	%r141, %r140, 13;
	mad.lo.s32 	%r29, %r141, 9, %r133;
	or.b32  	%r142, %r131, 2;
	and.b32  	%r143, %r142, 14;
	mad.lo.s32 	%r30, %r143, 9, %r133;
	or.b32  	%r144, %r131, 3;
	and.b32  	%r145, %r144, 15;
	mad.lo.s32 	%r31, %r145, 9, %r133;
	or.pred  	%p9, %p2, %p3;
	or.pred  	%p10, %p9, %p4;
	or.pred  	%p1, %p10, %p7;
	mad.lo.s32 	%r146, %r1, 56, %r130;
	add.s32 	%r32, %r76, %r146;
	mad.lo.s32 	%r147, %r6, 768, %r139;
	add.s32 	%r33, %r147, 384;
	mov.f32 	%f454, 0f00000000;
	mov.b32 	%r238, 0;
	mov.f32 	%f455, %f454;
	mov.f32 	%f456, %f454;
	mov.f32 	%f457, %f454;
	mov.f32 	%f458, %f454;
	mov.f32 	%f459, %f454;
	mov.f32 	%f460, %f454;
	mov.f32 	%f461, %f454;
	mov.f32 	%f462, %f454;
	mov.f32 	%f463, %f454;
	mov.f32 	%f464, %f454;
	mov.f32 	%f465, %f454;
	mov.f32 	%f466, %f454;
	mov.f32 	%f467, %f454;
	mov.f32 	%f468, %f454;
	mov.f32 	%f469, %f454;
	mov.f32 	%f470, %f454;
	mov.f32 	%f471, %f454;
	mov.f32 	%f472, %f454;
	mov.f32 	%f473, %f454;
	mov.f32 	%f474, %f454;
	mov.f32 	%f475, %f454;
	mov.f32 	%f476, %f454;
	mov.f32 	%f477, %f454;
	mov.f32 	%f478, %f454;
	mov.f32 	%f479, %f454;
	mov.f32 	%f480, %f454;
	mov.f32 	%f481, %f454;
$L__BB0_1:
	mul.lo.s32 	%r149, %r238, 50176;
	add.s32 	%r35, %r7, %r149;
	add.s32 	%r36, %r11, %r149;
	add.s32 	%r37, %r12, %r149;
	add.s32 	%r38, %r13, %r149;
	add.s32 	%r39, %r14, %r149;
	add.s32 	%r40, %r15, %r149;
	add.s32 	%r41, %r16, %r149;
	add.s32 	%r42, %r17, %r149;
	add.s32 	%r43, %r18, %r149;
	add.s32 	%r44, %r19, %r149;
	add.s32 	%r45, %r20, %r149;
	add.s32 	%r46, %r21, %r149;
	add.s32 	%r47, %r22, %r149;
	add.s32 	%r48, %r23, %r149;
	mul.lo.s32 	%r150, %r238, 144;
	add.s32 	%r49, %r27, %r150;
	add.s32 	%r50, %r29, %r150;
	add.s32 	%r51, %r30, %r150;
	add.s32 	%r52, %r31, %r150;
	mov.b32 	%r239, 0;
	mad.lo.s32 	%r226, %r238, 50176, %r25;
$L__BB0_2:
	setp.gt.u16 	%p11, %rs1, 111;
	bar.sync 	0;
	mov.f32 	%f439, 0f00000000;
	@%p11 bra 	$L__BB0_5;
	add.s32 	%r152, %r239, %r2;
	or.b32  	%r153, %r152, %r4;
	setp.eq.s32 	%p12, %r153, 0;
	setp.ge.u32 	%p13, %r152, %r5;
	or.pred  	%p14, %p12, %p13;
	@%p14 bra 	$L__BB0_5;
	add.s32 	%r155, %r35, %r239;
	mul.wide.s32 	%rd6, %r155, 4;
	add.s64 	%rd7, %rd2, %rd6;
	ld.global.nc.f32 	%f439, [%rd7];
$L__BB0_5:
	setp.gt.u16 	%p15, %rs2, 111;
	st.shared.f32 	[%r8], %f439;
	mov.f32 	%f440, 0f00000000;
	@%p15 bra 	$L__BB0_8;
	add.s32 	%r157, %r239, %r2;
	or.b32  	%r158, %r157, %r9;
	setp.eq.s32 	%p16, %r158, 0;
	setp.ge.u32 	%p17, %r157, %r10;
	or.pred  	%p18, %p16, %p17;
	@%p18 bra 	$L__BB0_8;
	add.s32 	%r160, %r36, %r239;
	mul.wide.s32 	%rd8, %r160, 4;
	add.s64 	%rd9, %rd2, %rd8;
	ld.global.nc.f32 	%f440, [%rd9];
$L__BB0_8:
	setp.gt.u16 	%p19, %rs3, 111;
	st.shared.f32 	[%r8+4], %f440;
	mov.f32 	%f441, 0f00000000;
	@%p19 bra 	$L__BB0_11;
	add.s32 	%r162, %r239, %r2;
	or.b32  	%r163, %r162, %r4;
	setp.eq.s32 	%p20, %r163, 0;
	setp.ge.u32 	%p21, %r162, %r5;
	or.pred  	%p22, %p20, %p21;
	@%p22 bra 	$L__BB0_11;
	add.s32 	%r165, %r37, %r239;
	mul.wide.s32 	%rd10, %r165, 4;
	add.s64 	%rd11, %rd2, %rd10;
	ld.global.nc.f32 	%f441, [%rd11];
$L__BB0_11:
	setp.gt.u16 	%p23, %rs4, 111;
	st.shared.f32 	[%r8+8], %f441;
	mov.f32 	%f442, 0f00000000;
	@%p23 bra 	$L__BB0_14;
	add.s32 	%r167, %r239, %r2;
	or.b32  	%r168, %r167, %r9;
	setp.eq.s32 	%p24, %r168, 0;
	setp.ge.u32 	%p25, %r167, %r10;
	or.pred  	%p26, %p24, %p25;
	@%p26 bra 	$L__BB0_14;
	add.s32 	%r170, %r38, %r239;
	mul.wide.s32 	%rd12, %r170, 4;
	add.s64 	%rd13, %rd2, %rd12;
	ld.global.nc.f32 	%f442, [%rd13];
$L__BB0_14:
	setp.gt.u16 	%p27, %rs5, 111;
	st.shared.f32 	[%r8+12], %f442;
	mov.f32 	%f443, 0f00000000;
	@%p27 bra 	$L__BB0_17;
	add.s32 	%r172, %r239, %r2;
	or.b32  	%r173, %r172, %r4;
	setp.eq.s32 	%p28, %r173, 0;
	setp.ge.u32 	%p29, %r172, %r5;
	or.pred  	%p30, %p28, %p29;
	@%p30 bra 	$L__BB0_17;
	add.s32 	%r175, %r39, %r239;
	mul.wide.s32 	%rd14, %r175, 4;
	add.s64 	%rd15, %rd2, %rd14;
	ld.global.nc.f32 	%f443, [%rd15];
$L__BB0_17:
	setp.gt.u16 	%p31, %rs6, 111;
	st.shared.f32 	[%r8+16], %f443;
	mov.f32 	%f444, 0f00000000;
	@%p31 bra 	$L__BB0_20;
	add.s32 	%r177, %r239, %r2;
	or.b32  	%r178, %r177, %r9;
	setp.eq.s32 	%p32, %r178, 0;
	setp.ge.u32 	%p33, %r177, %r10;
	or.pred  	%p34, %p32, %p33;
	@%p34 bra 	$L__BB0_20;
	add.s32 	%r180, %r40, %r239;
	mul.wide.s32 	%rd16, %r180, 4;
	add.s64 	%rd17, %rd2, %rd16;
	ld.global.nc.f32 	%f444, [%rd17];
$L__BB0_20:
	setp.gt.u16 	%p35, %rs7, 111;
	st.shared.f32 	[%r8+20], %f444;
	mov.f32 	%f445, 0f00000000;
	@%p35 bra 	$L__BB0_23;
	add.s32 	%r182, %r239, %r2;
	or.b32  	%r183, %r182, %r4;
	setp.eq.s32 	%p36, %r183, 0;
	setp.ge.u32 	%p37, %r182, %r5;
	or.pred  	%p38, %p36, %p37;
	@%p38 bra 	$L__BB0_23;
	add.s32 	%r185, %r41, %r239;
	mul.wide.s32 	%rd18, %r185, 4;
	add.s64 	%rd19, %rd2, %rd18;
	ld.global.nc.f32 	%f445, [%rd19];
$L__BB0_23:
	setp.gt.u16 	%p39, %rs8, 111;
	st.shared.f32 	[%r8+24], %f445;
	mov.f32 	%f446, 0f00000000;
	@%p39 bra 	$L__BB0_26;
	add.s32 	%r187, %r239, %r2;
	or.b32  	%r188, %r187, %r9;
	setp.eq.s32 	%p40, %r188, 0;
	setp.ge.u32 	%p41, %r187, %r10;
	or.pred  	%p42, %p40, %p41;
	@%p42 bra 	$L__BB0_26;
	add.s32 	%r190, %r42, %r239;
	mul.wide.s32 	%rd20, %r190, 4;
	add.s64 	%rd21, %rd2, %rd20;
	ld.global.nc.f32 	%f446, [%rd21];
$L__BB0_26:
	setp.gt.u16 	%p43, %rs9, 111;
	st.shared.f32 	[%r8+28], %f446;
	mov.f32 	%f447, 0f00000000;
	@%p43 bra 	$L__BB0_29;
	add.s32 	%r192, %r239, %r2;
	or.b32  	%r193, %r192, %r4;
	setp.eq.s32 	%p44, %r193, 0;
	setp.ge.u32 	%p45, %r192, %r5;
	or.pred  	%p46, %p44, %p45;
	@%p46 bra 	$L__BB0_29;
	add.s32 	%r195, %r43, %r239;
	mul.wide.s32 	%rd22, %r195, 4;
	add.s64 	%rd23, %rd2, %rd22;
	ld.global.nc.f32 	%f447, [%rd23];
$L__BB0_29:
	setp.gt.u16 	%p47, %rs10, 111;
	st.shared.f32 	[%r8+32], %f447;
	mov.f32 	%f448, 0f00000000;
	@%p47 bra 	$L__BB0_32;
	add.s32 	%r197, %r239, %r2;
	or.b32  	%r198, %r197, %r9;
	setp.eq.s32 	%p48, %r198, 0;
	setp.ge.u32 	%p49, %r197, %r10;
	or.pred  	%p50, %p48, %p49;
	@%p50 bra 	$L__BB0_32;
	add.s32 	%r200, %r44, %r239;
	mul.wide.s32 	%rd24, %r200, 4;
	add.s64 	%rd25, %rd2, %rd24;
	ld.global.nc.f32 	%f448, [%rd25];
$L__BB0_32:
	setp.gt.u16 	%p51, %rs11, 111;
	st.shared.f32 	[%r8+36], %f448;
	mov.f32 	%f449, 0f00000000;
	@%p51 bra 	$L__BB0_35;
	add.s32 	%r202, %r239, %r2;
	or.b32  	%r203, %r202, %r4;
	setp.eq.s32 	%p52, %r203, 0;
	setp.ge.u32 	%p53, %r202, %r5;
	or.pred  	%p54, %p52, %p53;
	@%p54 bra 	$L__BB0_35;
	add.s32 	%r205, %r45, %r239;
	mul.wide.s32 	%rd26, %r205, 4;
	add.s64 	%rd27, %rd2, %rd26;
	ld.global.nc.f32 	%f449, [%rd27];
$L__BB0_35:
	setp.gt.u16 	%p55, %rs12, 111;
	st.shared.f32 	[%r8+40], %f449;
	mov.f32 	%f450, 0f00000000;
	@%p55 bra 	$L__BB0_38;
	add.s32 	%r207, %r239, %r2;
	or.b32  	%r208, %r207, %r9;
	setp.eq.s32 	%p56, %r208, 0;
	setp.ge.u32 	%p57, %r207, %r10;
	or.pred  	%p58, %p56, %p57;
	@%p58 bra 	$L__BB0_38;
	add.s32 	%r210, %r46, %r239;
	mul.wide.s32 	%rd28, %r210, 4;
	add.s64 	%rd29, %rd2, %rd28;
	ld.global.nc.f32 	%f450, [%rd29];
$L__BB0_38:
	setp.gt.u16 	%p59, %rs13, 111;
	st.shared.f32 	[%r8+44], %f450;
	mov.f32 	%f451, 0f00000000;
	@%p59 bra 	$L__BB0_41;
	add.s32 	%r212, %r239, %r2;
	or.b32  	%r213, %r212, %r4;
	setp.eq.s32 	%p60, %r213, 0;
	setp.ge.u32 	%p61, %r212, %r5;
	or.pred  	%p62, %p60, %p61;
	@%p62 bra 	$L__BB0_41;
	add.s32 	%r215, %r47, %r239;
	mul.wide.s32 	%rd30, %r215, 4;
	add.s64 	%rd31, %rd2, %rd30;
	ld.global.nc.f32 	%f451, [%rd31];
$L__BB0_41:
	setp.gt.u16 	%p63, %rs14, 111;
	st.shared.f32 	[%r8+48], %f451;
	mov.f32 	%f452, 0f00000000;
	@%p63 bra 	$L__BB0_44;
	add.s32 	%r217, %r239, %r2;
	or.b32  	%r218, %r217, %r9;
	setp.eq.s32 	%p64, %r218, 0;
	setp.ge.u32 	%p65, %r217, %r10;
	or.pred  	%p66, %p64, %p65;
	@%p66 bra 	$L__BB0_44;
	add.s32 	%r220, %r48, %r239;
	mul.wide.s32 	%rd32, %r220, 4;
	add.s64 	%rd33, %rd2, %rd32;
	ld.global.nc.f32 	%f452, [%rd33];
$L__BB0_44:
	st.shared.f32 	[%r8+52], %f452;
	mov.f32 	%f453, 0f00000000;
	@%p1 bra 	$L__BB0_49;
	setp.gt.u16 	%p67, %rs15, 111;
	@%p67 bra 	$L__BB0_48;
	add.s32 	%r222, %r239, %r2;
	or.b32  	%r224, %r222, %r24;
	setp.eq.s32 	%p68, %r224, 0;
	sub.s32 	%r225, 57, %r24;
	setp.ge.u32 	%p69, %r222, %r225;
	or.pred  	%p70, %p68, %p69;
	@%p70 bra 	$L__BB0_48;
	add.s32 	%r227, %r226, %r239;
	mul.wide.s32 	%rd34, %r227, 4;
	add.s64 	%rd35, %rd2, %rd34;
	ld.global.nc.f32 	%f453, [%rd35];
$L__BB0_48:
	st.shared.f32 	[%r26+56], %f453;
$L__BB0_49:
	add.s32 	%r229, %r49, %r239;
	mul.wide.u32 	%rd36, %r229, 4;
	add.s64 	%rd37, %rd1, %rd36;
	ld.global.nc.f32 	%f174, [%rd37];
	st.shared.f32 	[%r28], %f174;
	ld.global.nc.f32 	%f175, [%rd37+12];
	st.shared.f32 	[%r28+4], %f175;
	ld.global.nc.f32 	%f176, [%rd37+24];
	st.shared.f32 	[%r28+8], %f176;
	add.s32 	%r230, %r50, %r239;
	mul.wide.u32 	%rd38, %r230, 4;
	add.s64 	%rd39, %rd1, %rd38;
	ld.global.nc.f32 	%f177, [%rd39];
	st.shared.f32 	[%r28+12], %f177;
	ld.global.nc.f32 	%f178, [%rd39+12];
	st.shared.f32 	[%r28+16], %f178;
	ld.global.nc.f32 	%f179, [%rd39+24];
	st.shared.f32 	[%r28+20], %f179;
	add.s32 	%r231, %r51, %r239;
	mul.wide.u32 	%rd40, %r231, 4;
	add.s64 	%rd41, %rd1, %rd40;
	ld.global.nc.f32 	%f180, [%rd41];
	st.shared.f32 	[%r28+24], %f180;
	ld.global.nc.f32 	%f181, [%rd41+12];
	st.shared.f32 	[%r28+28], %f181;
	ld.global.nc.f32 	%f182, [%rd41+24];
	st.shared.f32 	[%r28+32], %f182;
	add.s32 	%r232, %r52, %r239;
	mul.wide.u32 	%rd42, %r232, 4;
	add.s64 	%rd43, %rd1, %rd42;
	ld.global.nc.f32 	%f183, [%rd43];
	st.shared.f32 	[%r28+36], %f183;
	ld.global.nc.f32 	%f184, [%rd43+12];
	st.shared.f32 	[%r28+40], %f184;
	ld.global.nc.f32 	%f185, [%rd43+24];
	st.shared.f32 	[%r28+44], %f185;
	bar.sync 	0;
	mov.b32 	%r241, 464;
	mov.u32 	%r240, %r33;
$L__BB0_50:
	add.s32 	%r233, %r32, %r241;
	ld.shared.f32 	%f186, [%r233+-464];
	ld.shared.f32 	%f187, [%r233+-456];
	ld.shared.f32 	%f188, [%r233+-448];
	ld.shared.f32 	%f189, [%r233+-440];
	ld.shared.f32 	%f190, [%r233+-432];
	ld.shared.f32 	%f191, [%r233+-424];
	ld.shared.f32 	%f192, [%r233+-416];
	ld.shared.f32 	%f193, [%r233];
	ld.shared.f32 	%f194, [%r233+8];
	ld.shared.f32 	%f195, [%r233+16];
	ld.shared.f32 	%f196, [%r233+24];
	ld.shared.f32 	%f197, [%r233+32];
	ld.shared.f32 	%f198, [%r233+40];
	ld.shared.f32 	%f199, [%r233+48];
	ld.shared.f32 	%f200, [%r240+-384];
	ld.shared.f32 	%f201, [%r240+-372];
	ld.shared.f32 	%f202, [%r240+-192];
	ld.shared.f32 	%f203, [%r240+-180];
	ld.shared.f32 	%f204, [%r240];
	ld.shared.f32 	%f205, [%r240+12];
	ld.shared.f32 	%f206, [%r240+192];
	ld.shared.f32 	%f207, [%r240+204];
	fma.rn.f32 	%f208, %f186, %f200, %f476;
	fma.rn.f32 	%f209, %f187, %f200, %f477;
	fma.rn.f32 	%f210, %f188, %f200, %f478;
	fma.rn.f32 	%f211, %f189, %f200, %f479;
	fma.rn.f32 	%f212, %f190, %f200, %f480;
	fma.rn.f32 	%f213, %f191, %f200, %f481;
	fma.rn.f32 	%f214, %f192, %f200, %f475;
	fma.rn.f32 	%f215, %f186, %f202, %f474;
	fma.rn.f32 	%f216, %f187, %f202, %f473;
	fma.rn.f32 	%f217, %f188, %f202, %f472;
	fma.rn.f32 	%f218, %f189, %f202, %f471;
	fma.rn.f32 	%f219, %f190, %f202, %f470;
	fma.rn.f32 	%f220, %f191, %f202, %f469;
	fma.rn.f32 	%f221, %f192, %f202, %f468;
	fma.rn.f32 	%f222, %f186, %f204, %f467;
	fma.rn.f32 	%f223, %f187, %f204, %f466;
	fma.rn.f32 	%f224, %f188, %f204, %f465;
	fma.rn.f32 	%f225, %f189, %f204, %f464;
	fma.rn.f32 	%f226, %f190, %f204, %f463;
	fma.rn.f32 	%f227, %f191, %f204, %f462;
	fma.rn.f32 	%f228, %f192, %f204, %f461;
	fma.rn.f32 	%f229, %f186, %f206, %f460;
	fma.rn.f32 	%f230, %f187, %f206, %f459;
	fma.rn.f32 	%f231, %f188, %f206, %f458;
	fma.rn.f32 	%f232, %f189, %f206, %f457;
	fma.rn.f32 	%f233, %f190, %f206, %f456;
	fma.rn.f32 	%f234, %f191, %f206, %f455;
	fma.rn.f32 	%f235, %f192, %f206, %f454;
	fma.rn.f32 	%f236, %f193, %f201, %f208;
	fma.rn.f32 	%f237, %f194, %f201, %f209;
	fma.rn.f32 	%f238, %f195, %f201, %f210;
	fma.rn.f32 	%f239, %f196, %f201, %f211;
	fma.rn.f32 	%f240, %f197, %f201, %f212;
	fma.rn.f32 	%f241, %f198, %f201, %f213;
	fma.rn.f32 	%f242, %f199, %f201, %f214;
	fma.rn.f32 	%f243, %f193, %f203, %f215;
	fma.rn.f32 	%f244, %f194, %f203, %f216;
	fma.rn.f32 	%f245, %f195, %f203, %f217;
	fma.rn.f32 	%f246, %f196, %f203, %f218;
	fma.rn.f32 	%f247, %f197, %f203, %f219;
	fma.rn.f32 	%f248, %f198, %f203, %f220;
	fma.rn.f32 	%f249, %f199, %f203, %f221;
	fma.rn.f32 	%f250, %f193, %f205, %f222;
	fma.rn.f32 	%f251, %f194, %f205, %f223;
	fma.rn.f32 	%f252, %f195, %f205, %f224;
	fma.rn.f32 	%f253, %f196, %f205, %f225;
	fma.rn.f32 	%f254, %f197, %f205, %f226;
	fma.rn.f32 	%f255, %f198, %f205, %f227;
	fma.rn.f32 	%f256, %f199, %f205, %f228;
	fma.rn.f32 	%f257, %f193, %f207, %f229;
	fma.rn.f32 	%f258, %f194, %f207, %f230;
	fma.rn.f32 	%f259, %f195, %f207, %f231;
	fma.rn.f32 	%f260, %f196, %f207, %f232;
	fma.rn.f32 	%f261, %f197, %f207, %f233;
	fma.rn.f32 	%f262, %f198, %f207, %f234;
	fma.rn.f32 	%f263, %f199, %f207, %f235;
	ld.shared.f32 	%f264, [%r233+-408];
	ld.shared.f32 	%f265, [%r233+56];
	ld.shared.f32 	%f266, [%r240+-380];
	ld.shared.f32 	%f267, [%r240+-368];
	ld.shared.f32 	%f268, [%r240+-188];
	ld.shared.f32 	%f269, [%r240+-176];
	ld.shared.f32 	%f270, [%r240+4];
	ld.shared.f32 	%f271, [%r240+16];
	ld.shared.f32 	%f272, [%r240+196];
	ld.shared.f32 	%f273, [%r240+208];
	fma.rn.f32 	%f274, %f187, %f266, %f236;
	fma.rn.f32 	%f275, %f188, %f266, %f237;
	fma.rn.f32 	%f276, %f189, %f266, %f238;
	fma.rn.f32 	%f277, %f190, %f266, %f239;
	fma.rn.f32 	%f278, %f191, %f266, %f240;
	fma.rn.f32 	%f279, %f192, %f266, %f241;
	fma.rn.f32 	%f280, %f264, %f266, %f242;
	fma.rn.f32 	%f281, %f187, %f268, %f243;
	fma.rn.f32 	%f282, %f188, %f268, %f244;
	fma.rn.f32 	%f283, %f189, %f268, %f245;
	fma.rn.f32 	%f284, %f190, %f268, %f246;
	fma.rn.f32 	%f285, %f191, %f268, %f247;
	fma.rn.f32 	%f286, %f192, %f268, %f248;
	fma.rn.f32 	%f287, %f264, %f268, %f249;
	fma.rn.f32 	%f288, %f187, %f270, %f250;
	fma.rn.f32 	%f289, %f188, %f270, %f251;
	fma.rn.f32 	%f290, %f189, %f270, %f252;
	fma.rn.f32 	%f291, %f190, %f270, %f253;
	fma.rn.f32 	%f292, %f191, %f270, %f254;
	fma.rn.f32 	%f293, %f192, %f270, %f255;
	fma.rn.f32 	%f294, %f264, %f270, %f256;
	fma.rn.f32 	%f295, %f187, %f272, %f257;
	fma.rn.f32 	%f296, %f188, %f272, %f258;
	fma.rn.f32 	%f297, %f189, %f272, %f259;
	fma.rn.f32 	%f298, %f190, %f272, %f260;
	fma.rn.f32 	%f299, %f191, %f272, %f261;
	fma.rn.f32 	%f300, %f192, %f272, %f262;
	fma.rn.f32 	%f301, %f264, %f272, %f263;
	fma.rn.f32 	%f302, %f194, %f267, %f274;
	fma.rn.f32 	%f303, %f195, %f267, %f275;
	fma.rn.f32 	%f304, %f196, %f267, %f276;
	fma.rn.f32 	%f305, %f197, %f267, %f277;
	fma.rn.f32 	%f306, %f198, %f267, %f278;
	fma.rn.f32 	%f307, %f199, %f267, %f279;
	fma.rn.f32 	%f308, %f265, %f267, %f280;
	fma.rn.f32 	%f309, %f194, %f269, %f281;
	fma.rn.f32 	%f310, %f195, %f269, %f282;
	fma.rn.f32 	%f311, %f196, %f269, %f283;
	fma.rn.f32 	%f312, %f197, %f269, %f284;
	fma.rn.f32 	%f313, %f198, %f269, %f285;
	fma.rn.f32 	%f314, %f199, %f269, %f286;
	fma.rn.f32 	%f315, %f265, %f269, %f287;
	fma.rn.f32 	%f316, %f194, %f271, %f288;
	fma.rn.f32 	%f317, %f195, %f271, %f289;
	fma.rn.f32 	%f318, %f196, %f271, %f290;
	fma.rn.f32 	%f319, %f197, %f271, %f291;
	fma.rn.f32 	%f320, %f198, %f271, %f292;
	fma.rn.f32 	%f321, %f199, %f271, %f293;
	fma.rn.f32 	%f322, %f265, %f271, %f294;
	fma.rn.f32 	%f323, %f194, %f273, %f295;
	fma.rn.f32 	%f324, %f195, %f273, %f296;
	fma.rn.f32 	%f325, %f196, %f273, %f297;
	fma.rn.f32 	%f326, %f197, %f273, %f298;
	fma.rn.f32 	%f327, %f198, %f273, %f299;
	fma.rn.f32 	%f328, %f199, %f273, %f300;
	fma.rn.f32 	%f329, %f265, %f273, %f301;
	ld.shared.f32 	%f330, [%r233+-400];
	ld.shared.f32 	%f331, [%r233+64];
	ld.shared.f32 	%f332, [%r240+-376];
	ld.shared.f32 	%f333, [%r240+-364];
	ld.shared.f32 	%f334, [%r240+-184];
	ld.shared.f32 	%f335, [%r240+-172];
	ld.shared.f32 	%f336, [%r240+8];
	ld.shared.f32 	%f337, [%r240+20];
	ld.shared.f32 	%f338, [%r240+200];
	ld.shared.f32 	%f339, [%r240+212];
	fma.rn.f32 	%f340, %f188, %f332, %f302;
	fma.rn.f32 	%f341, %f189, %f332, %f303;
	fma.rn.f32 	%f342, %f190, %f332, %f304;
	fma.rn.f32 	%f343, %f191, %f332, %f305;
	fma.rn.f32 	%f344, %f192, %f332, %f306;
	fma.rn.f32 	%f345, %f264, %f332, %f307;
	fma.rn.f32 	%f346, %f330, %f332, %f308;
	fma.rn.f32 	%f347, %f188, %f334, %f309;
	fma.rn.f32 	%f348, %f189, %f334, %f310;
	fma.rn.f32 	%f349, %f190, %f334, %f311;
	fma.rn.f32 	%f350, %f191, %f334, %f312;
	fma.rn.f32 	%f351, %f192, %f334, %f313;
	fma.rn.f32 	%f352, %f264, %f334, %f314;
	fma.rn.f32 	%f353, %f330, %f334, %f315;
	fma.rn.f32 	%f354, %f188, %f336, %f316;
	fma.rn.f32 	%f355, %f189, %f336, %f317;
	fma.rn.f32 	%f356, %f190, %f336, %f318;
	fma.rn.f32 	%f357, %f191, %f336, %f319;
	fma.rn.f32 	%f358, %f192, %f336, %f320;
	fma.rn.f32 	%f359, %f264, %f336, %f321;
	fma.rn.f32 	%f360, %f330, %f336, %f322;
	fma.rn.f32 	%f361, %f188, %f338, %f323;
	fma.rn.f32 	%f362, %f189, %f338, %f324;
	fma.rn.f32 	%f363, %f190, %f338, %f325;
	fma.rn.f32 	%f364, %f191, %f338, %f326;
	fma.rn.f32 	%f365, %f192, %f338, %f327;
	fma.rn.f32 	%f366, %f264, %f338, %f328;
	fma.rn.f32 	%f367, %f330, %f338, %f329;
	fma.rn.f32 	%f476, %f195, %f333, %f340;
	fma.rn.f32 	%f477, %f196, %f333, %f341;
	fma.rn.f32 	%f478, %f197, %f333, %f342;
	fma.rn.f32 	%f479, %f198, %f333, %f343;
	fma.rn.f32 	%f480, %f199, %f333, %f344;
	fma.rn.f32 	%f481, %f265, %f333, %f345;
	fma.rn.f32 	%f475, %f331, %f333, %f346;
	fma.rn.f32 	%f474, %f195, %f335, %f347;
	fma.rn.f32 	%f473, %f196, %f335, %f348;
	fma.rn.f32 	%f472, %f197, %f335, %f349;
	fma.rn.f32 	%f471, %f198, %f335, %f350;
	fma.rn.f32 	%f470, %f199, %f335, %f351;
	fma.rn.f32 	%f469, %f265, %f335, %f352;
	fma.rn.f32 	%f468, %f331, %f335, %f353;
	fma.rn.f32 	%f467, %f195, %f337, %f354;
	fma.rn.f32 	%f466, %f196, %f337, %f355;
	fma.rn.f32 	%f465, %f197, %f337, %f356;
	fma.rn.f32 	%f464, %f198, %f337, %f357;
	fma.rn.f32 	%f463, %f199, %f337, %f358;
	fma.rn.f32 	%f462, %f265, %f337, %f359;
	fma.rn.f32 	%f461, %f331, %f337, %f360;
	fma.rn.f32 	%f460, %f195, %f339, %f361;
	fma.rn.f32 	%f459, %f196, %f339, %f362;
	fma.rn.f32 	%f458, %f197, %f339, %f363;
	fma.rn.f32 	%f457, %f198, %f339, %f364;
	fma.rn.f32 	%f456, %f199, %f339, %f365;
	fma.rn.f32 	%f455, %f265, %f339, %f366;
	fma.rn.f32 	%f454, %f331, %f339, %f367;
	add.s32 	%r241, %r241, 928;
	add.s32 	%r240, %r240, 24;
	setp.ne.s32 	%p71, %r241, 7888;
	@%p71 bra 	$L__BB0_50;
	add.s32 	%r239, %r239, 1;
	setp.ne.s32 	%p72, %r239, 3;
	@%p72 bra 	$L__BB0_2;
	add.s32 	%r238, %r238, 1;
	setp.ne.s32 	%p73, %r238, 4;
	@%p73 bra 	$L__BB0_1;
	ld.param.u64 	%rd47, [default_function_kernel0_param_2];
	cvta.to.global.u64 	%rd44, %rd47;
	mad.lo.s32 	%r234, %r1, 13, %r3;
	mad.lo.s32 	%r235, %r1, 378, %r234;
	mad.lo.s32 	%r236, %r6, 12544, %r235;
	add.s32 	%r237, %r236, %r2;
	mul.wide.u32 	%rd45, %r237, 4;
	add.s64 	%rd46, %rd44, %rd45;
	st.global.f32 	[%rd46], %f476;
	st.global.f32 	[%rd46+224], %f477;
	st.global.f32 	[%rd46+448], %f478;
	st.global.f32 	[%rd46+672], %f479;
	st.global.f32 	[%rd46+896], %f480;
	st.global.f32 	[%rd46+1120], %f481;
	st.global.f32 	[%rd46+1344], %f475;
	st.global.f32 	[%rd46+12544], %f474;
	st.global.f32 	[%rd46+12768], %f473;
	st.global.f32 	[%rd46+12992], %f472;
	st.global.f32 	[%rd46+13216], %f471;
	st.global.f32 	[%rd46+13440], %f470;
	st.global.f32 	[%rd46+13664], %f469;
	st.global.f32 	[%rd46+13888], %f468;
	st.global.f32 	[%rd46+25088], %f467;
	st.global.f32 	[%rd46+25312], %f466;
	st.global.f32 	[%rd46+25536], %f465;
	st.global.f32 	[%rd46+25760], %f464;
	st.global.f32 	[%rd46+25984], %f463;
	st.global.f32 	[%rd46+26208], %f462;
	st.global.f32 	[%rd46+26432], %f461;
	st.global.f32 	[%rd46+37632], %f460;
	st.global.f32 	[%rd46+37856], %f459;
	st.global.f32 	[%rd46+38080], %f458;
	st.global.f32 	[%rd46+38304], %f457;
	st.global.f32 	[%rd46+38528], %f456;
	st.global.f32 	[%rd46+38752], %f455;
	st.global.f32 	[%rd46+38976], %f454;
	ret;

}


// ===== COMPILED SASS (sm_100) =====

	.target	sm_100

	.elftype	@"ET_EXEC"


//--------------------- .note.nv.tkinfo           --------------------------
	.section	.note.nv.tkinfo,"",@"SHT_NOTE"
	.sectionflags	@"SHF_NOTE_NV_TKINFO"
	.tkinfo
        /*0018*/ 	.word	0x00000002
        /*0030*/ 	.string	""
        /*0030*/ 	.string	"ptxas"
        /*0030*/ 	.string	"Cuda compilation tools, release 13.0, V13.0.88"
        /*0030*/ 	.string	"Build cuda_13.0.r13.0/compiler.36424714_0"
        /*0030*/ 	.string	"-arch sm_100 -m 64 "



//--------------------- .note.nv.cuinfo           --------------------------
	.section	.note.nv.cuinfo,"",@"SHT_NOTE"
	.sectionflags	@"SHF_NOTE_NV_CUINFO"
        /*0018*/ 	.short	0x0002
        /*001a*/ 	.short	0x0064
        /*001c*/ 	.short	0x0082
	.zero		2


//--------------------- .nv.info                  --------------------------
	.section	.nv.info,"",@"SHT_CUDA_INFO"
	.align	4


	//----- nvinfo : EIATTR_REGCOUNT
	.align		4
        /*0000*/ 	.byte	0x04, 0x2f
        /*0002*/ 	.short	(.L_1 - .L_0)
	.align		4
.L_0:
        /*0004*/ 	.word	index@(default_function_kernel0)
        /*0008*/ 	.word	0x0000007f


	//----- nvinfo : EIATTR_FRAME_SIZE
	.align		4
.L_1:
        /*000c*/ 	.byte	0x04, 0x11
        /*000e*/ 	.short	(.L_3 - .L_2)
	.align		4
.L_2:
        /*0010*/ 	.word	index@(default_function_kernel0)
        /*0014*/ 	.word	0x00000000


	//----- nvinfo : EIATTR_MIN_STACK_SIZE
	.align		4
.L_3:
        /*0018*/ 	.byte	0x04, 0x12
        /*001a*/ 	.short	(.L_5 - .L_4)
	.align		4
.L_4:
        /*001c*/ 	.word	index@(default_function_kernel0)
        /*0020*/ 	.word	0x00000000
.L_5:


//--------------------- .nv.compat                --------------------------
	.section	.nv.compat,"",@"SHT_CUDA_COMPAT_INFO"
	.align	4
        /*0000*/ 	.byte	0x02, 0x09, 0x00, 0x00, 0x02, 0x02, 0x01, 0x00, 0x02, 0x05, 0x05, 0x00, 0x03, 0x07, 0x01, 0x01
        /*0010*/ 	.byte	0x02, 0x03, 0x00, 0x00, 0x02, 0x06, 0x01, 0x00, 0x04, 0x0b, 0x08, 0x00, 0x09, 0x00, 0x00, 0x00
        /*0020*/ 	.byte	0x00, 0x00, 0x00, 0x00


//--------------------- .nv.info.default_function_kernel0 --------------------------
	.section	.nv.info.default_function_kernel0,"",@"SHT_CUDA_INFO"
	.sectionflags	@""
	.align	4


	//----- nvinfo : EIATTR_CUDA_API_VERSION
	.align		4
        /*0000*/ 	.byte	0x04, 0x37
        /*0002*/ 	.short	(.L_7 - .L_6)
.L_6:
        /*0004*/ 	.word	0x00000082


	//----- nvinfo : EIATTR_KPARAM_INFO
	.align		4
.L_7:
        /*0008*/ 	.byte	0x04, 0x17
        /*000a*/ 	.short	(.L_9 - .L_8)
.L_8:
        /*000c*/ 	.word	0x00000000
        /*0010*/ 	.short	0x0002
        /*0012*/ 	.short	0x0010
        /*0014*/ 	.byte	0x00, 0xf5, 0x21, 0x00


	//----- nvinfo : EIATTR_KPARAM_INFO
	.align		4
.L_9:
        /*0018*/ 	.byte	0x04, 0x17
        /*001a*/ 	.short	(.L_11 - .L_10)
.L_10:
        /*001c*/ 	.word	0x00000000
        /*0020*/ 	.short	0x0001
        /*0022*/ 	.short	0x0008
        /*0024*/ 	.byte	0x00, 0xf5, 0x21, 0x00


	//----- nvinfo : EIATTR_KPARAM_INFO
	.align		4
.L_11:
        /*0028*/ 	.byte	0x04, 0x17
        /*002a*/ 	.short	(.L_13 - .L_12)
.L_12:
        /*002c*/ 	.word	0x00000000
        /*0030*/ 	.short	0x0000
        /*0032*/ 	.short	0x0000
        /*0034*/ 	.byte	0x00, 0xf5, 0x21, 0x00


	//----- nvinfo : EIATTR_SPARSE_MMA_MASK
	.align		4
.L_13:
        /*0038*/ 	.byte	0x03, 0x50
        /*003a*/ 	.short	0x0000


	//----- nvinfo : EIATTR_MAXREG_COUNT
	.align		4
        /*003c*/ 	.byte	0x03, 0x1b
        /*003e*/ 	.short	0x00ff


	//----- nvinfo : EIATTR_NUM_BARRIERS
	.align		4
        /*0040*/ 	.byte	0x02, 0x4c
        /*0042*/ 	.byte	0x01
	.zero		1


	//----- nvinfo : EIATTR_MERCURY_ISA_VERSION
	.align		4
        /*0044*/ 	.byte	0x03, 0x5f
        /*0046*/ 	.short	0x0101


	//----- nvinfo : EIATTR_VRC_CTA_INIT_COUNT
	.align		4
        /*0048*/ 	.byte	0x02, 0x4a
	.zero		1
	.zero		1


	//----- nvinfo : EIATTR_EXIT_INSTR_OFFSETS
	.align		4
        /*004c*/ 	.byte	0x04, 0x1c
        /*004e*/ 	.short	(.L_15 - .L_14)


	//   ....[0]....
.L_14:
        /*0050*/ 	.word	0x00003160


	//----- nvinfo : EIATTR_CRS_STACK_SIZE
	.align		4
.L_15:
        /*0054*/ 	.byte	0x04, 0x1e
        /*0056*/ 	.short	(.L_17 - .L_16)
.L_16:
        /*0058*/ 	.word	0x00000000


	//----- nvinfo : EIATTR_CBANK_PARAM_SIZE
	.align		4
.L_17:
        /*005c*/ 	.byte	0x03, 0x19
        /*005e*/ 	.short	0x0018


	//----- nvinfo : EIATTR_PARAM_CBANK
	.align		4
        /*0060*/ 	.byte	0x04, 0x0a
        /*0062*/ 	.short	(.L_19 - .L_18)
	.align		4
.L_18:
        /*0064*/ 	.word	index@(.nv.constant0.default_function_kernel0)
        /*0068*/ 	.short	0x0380
        /*006a*/ 	.short	0x0018


	//----- nvinfo : EIATTR_SW_WAR
	.align		4
.L_19:
        /*006c*/ 	.byte	0x04, 0x36
        /*006e*/ 	.short	(.L_21 - .L_20)
.L_20:
        /*0070*/ 	.word	0x00000008
.L_21:


//--------------------- .nv.callgraph             --------------------------
	.section	.nv.callgraph,"",@"SHT_CUDA_CALLGRAPH"
	.align	4
	.sectionentsize	8
	.align		4
        /*0000*/ 	.word	0x00000000
	.align		4
        /*0004*/ 	.word	0xffffffff
	.align		4
        /*0008*/ 	.word	0x00000000
	.align		4
        /*000c*/ 	.word	0xfffffffe
	.align		4
        /*0010*/ 	.word	0x00000000
	.align		4
        /*0014*/ 	.word	0xfffffffd
	.align		4
        /*0018*/ 	.word	0x00000000
	.align		4
        /*001c*/ 	.word	0xfffffffc


//--------------------- .text.default_function_kernel0 --------------------------
	.section	.text.default_function_kernel0,"ax",@progbits
	.align	128
        .global         default_function_kernel0
        .type           default_function_kernel0,@function
        .size           default_function_kernel0,(.L_x_8 - default_function_kernel0)
        .other          default_function_kernel0,@"STO_CUDA_ENTRY STV_DEFAULT"
default_function_kernel0:
.text.default_function_kernel0:
[----:B------:R-:W-:Y:S01]  /*0000*/  LDC R1, c[0x0][0x37c] ;  /* 0x0000df00ff017b82 */ /* 0x000fe20000000800 */
[----:B------:R-:W0:Y:S01]  /*0010*/  S2R R0, SR_TID.Y ;  /* 0x0000000000007919 */ /* 0x000e220000002200 */
[----:B------:R-:W-:Y:S01]  /*0020*/  HFMA2 R70, -RZ, RZ, 0, 0 ;  /* 0x00000000ff467431 */ /* 0x000fe200000001ff */
[----:B------:R-:W-:Y:S02]  /*0030*/  CS2R R84, SRZ ;  /* 0x0000000000547805 */ /* 0x000fe4000001ff00 */
[----:B------:R-:W-:Y:S01]  /*0040*/  CS2R R78, SRZ ;  /* 0x00000000004e7805 */ /* 0x000fe2000001ff00 */
[----:B------:R-:W1:Y:S01]  /*0050*/  S2R R16, SR_TID.X ;  /* 0x0000000000107919 */ /* 0x000e620000002100 */
[----:B------:R-:W-:Y:S02]  /*0060*/  CS2R R82, SRZ ;  /* 0x0000000000527805 */ /* 0x000fe4000001ff00 */
[----:B------:R-:W-:Y:S02]  /*0070*/  CS2R R80, SRZ ;  /* 0x0000000000507805 */ /* 0x000fe4000001ff00 */
[----:B------:R-:W-:Y:S01]  /*0080*/  CS2R R68, SRZ ;  /* 0x0000000000447805 */ /* 0x000fe2000001ff00 */
[----:B------:R-:W2:Y:S01]  /*0090*/  S2R R2, SR_TID.Z ;  /* 0x0000000000027919 */ /* 0x000ea20000002300 */
[----:B------:R-:W-:-:S02]  /*00a0*/  CS2R R86, SRZ ;  /* 0x0000000000567805 */ /* 0x000fc4000001ff00 */
[----:B------:R-:W-:Y:S02]  /*00b0*/  CS2R R88, SRZ ;  /* 0x0000000000587805 */ /* 0x000fe4000001ff00 */
[----:B------:R-:W-:Y:S01]  /*00c0*/  CS2R R94, SRZ ;  /* 0x00000000005e7805 */ /* 0x000fe2000001ff00 */
[----:B------:R-:W3:Y:S01]  /*00d0*/  S2R R10, SR_CgaCtaId ;  /* 0x00000000000a7919 */ /* 0x000ee20000008800 */
[----:B------:R-:W-:Y:S02]  /*00e0*/  CS2R R92, SRZ ;  /* 0x00000000005c7805 */ /* 0x000fe4000001ff00 */
[----:B------:R-:W-:Y:S02]  /*00f0*/  CS2R R90, SRZ ;  /* 0x00000000005a7805 */ /* 0x000fe4000001ff00 */
[----:B------:R-:W-:Y:S01]  /*0100*/  MOV R115, RZ ;  /* 0x000000ff00737202 */ /* 0x000fe20000000f00 */
[----:B------:R-:W4:Y:S01]  /*0110*/  S2R R13, SR_CTAID.X ;  /* 0x00000000000d7919 */ /* 0x000f220000002500 */
[----:B------:R-:W-:-:S02]  /*0120*/  CS2R R96, SRZ ;  /* 0x0000000000607805 */ /* 0x000fc4000001ff00 */
[----:B------:R-:W-:Y:S02]  /*0130*/  CS2R R98, SRZ ;  /* 0x0000000000627805 */ /* 0x000fe4000001ff00 */
[----:B------:R-:W-:Y:S01]  /*0140*/  CS2R R100, SRZ ;  /* 0x0000000000647805 */ /* 0x000fe2000001ff00 */
[----:B------:R-:W2:Y:S01]  /*0150*/  LDCU.64 UR6, c[0x0][0x358] ;  /* 0x00006b00ff0677ac */ /* 0x000ea20008000a00 */
[----:B0-----:R-:W-:-:S04]  /*0160*/  IMAD R7, R0, 0x1d, RZ ;  /* 0x0000001d00077824 */ /* 0x001fc800078e02ff */
[C---:B-1----:R-:W-:Y:S01]  /*0170*/  IMAD R8, R16.reuse, 0xf, R7 ;  /* 0x0000000f10087824 */ /* 0x042fe200078e0207 */
[----:B------:R-:W-:Y:S01]  /*0180*/  SHF.L.U32 R11, R16, 0x2, RZ ;  /* 0x00000002100b7819 */ /* 0x000fe200000006ff */
[----:B------:R-:W-:Y:S02]  /*0190*/  VIADD R41, R7, 0xe ;  /* 0x0000000e07297836 */ /* 0x000fe40000000000 */
[C---:B------:R-:W-:Y:S01]  /*01a0*/  VIADD R49, R8.reuse, 0x8 ;  /* 0x0000000808317836 */ /* 0x040fe20000000000 */
[C---:B------:R-:W-:Y:S01]  /*01b0*/  IADD3 R3, PT, PT, R8.reuse, 0xe, RZ ;  /* 0x0000000e08037810 */ /* 0x040fe20007ffe0ff */
[C---:B------:R-:W-:Y:S01]  /*01c0*/  VIADD R42, R8.reuse, 0x1 ;  /* 0x00000001082a7836 */ /* 0x040fe20000000000 */
[C---:B------:R-:W-:Y:S01]  /*01d0*/  LOP3.LUT R12, R8.reuse, 0xffff, RZ, 0xc0, !PT ;  /* 0x0000ffff080c7812 */ /* 0x040fe200078ec0ff */
[----:B------:R-:W-:Y:S01]  /*01e0*/  VIADD R50, R8, 0x9 ;  /* 0x0000000908327836 */ /* 0x000fe20000000000 */
[----:B------:R-:W-:Y:S02]  /*01f0*/  LOP3.LUT R3, R3, 0xffff, RZ, 0xc0, !PT ;  /* 0x0000ffff03037812 */ /* 0x000fe400078ec0ff */
[----:B------:R-:W-:-:S02]  /*0200*/  SHF.R.U32.HI R4, RZ, 0x1, R12 ;  /* 0x00000001ff047819 */ /* 0x000fc4000001160c */
[----:B------:R-:W-:Y:S01]  /*0210*/  IADD3 R43, PT, PT, R8, 0x2, RZ ;  /* 0x00000002082b7810 */ /* 0x000fe20007ffe0ff */
[----:B------:R-:W-:Y:S01]  /*0220*/  IMAD R3, R3, 0x469f, RZ ;  /* 0x0000469f03037824 */ /* 0x000fe200078e02ff */
[----:B------:R-:W-:Y:S02]  /*0230*/  LOP3.LUT R5, R4, 0xffff, RZ, 0xc0, !PT ;  /* 0x0000ffff04057812 */ /* 0x000fe400078ec0ff */
[----:B------:R-:W-:Y:S02]  /*0240*/  MOV R4, 0x400 ;  /* 0x0000040000047802 */ /* 0x000fe40000000f00 */
[----:B------:R-:W-:Y:S01]  /*0250*/  SHF.R.U32.HI R9, RZ, 0x15, R3 ;  /* 0x00000015ff097819 */ /* 0x000fe20000011603 */
[----:B--2---:R-:W-:Y:S01]  /*0260*/  IMAD R5, R2, 0x74, R5 ;  /* 0x0000007402057824 */ /* 0x004fe200078e0205 */
[----:B------:R-:W-:Y:S01]  /*0270*/  IADD3 R25, PT, PT, R4, 0x1d00, RZ ;  /* 0x00001d0004197810 */ /* 0x000fe20007ffe0ff */
[----:B------:R-:W-:Y:S01]  /*0280*/  IMAD R3, R2, 0xe8, R7 ;  /* 0x000000e802037824 */ /* 0x000fe200078e0207 */
[----:B------:R-:W-:Y:S01]  /*0290*/  IADD3 R45, PT, PT, R8, 0x4, RZ ;  /* 0x00000004082d7810 */ /* 0x000fe20007ffe0ff */
[----:B------:R-:W-:Y:S01]  /*02a0*/  IMAD R9, R2, 0x2, R9 ;  /* 0x0000000202097824 */ /* 0x000fe200078e0209 */
[----:B------:R-:W-:Y:S01]  /*02b0*/  ISETP.GT.U32.AND P0, PT, R5, 0x398, PT ;  /* 0x000003980500780c */ /* 0x000fe20003f04070 */
[----:B------:R-:W-:Y:S01]  /*02c0*/  IMAD R6, R16, 0xf, R3 ;  /* 0x0000000f10067824 */ /* 0x000fe200078e0203 */
[----:B---3--:R-:W-:Y:S01]  /*02d0*/  LEA R5, R10, R4, 0x18 ;  /* 0x000000040a057211 */ /* 0x008fe200078ec0ff */
[----:B------:R-:W-:Y:S01]  /*02e0*/  IMAD R4, R0, 0x38, R11 ;  /* 0x0000003800047824 */ /* 0x000fe200078e020b */
[----:B------:R-:W-:-:S02]  /*02f0*/  ISETP.GT.U32.OR P0, PT, R9, 0xf, P0 ;  /* 0x0000000f0900780c */ /* 0x000fc40000704470 */
[----:B------:R-:W-:Y:S02]  /*0300*/  LOP3.LUT R9, R41, 0xffff, RZ, 0xc0, !PT ;  /* 0x0000ffff29097812 */ /* 0x000fe400078ec0ff */
[-C--:B------:R-:W-:Y:S02]  /*0310*/  LEA R3, R3, R5.reuse, 0x2 ;  /* 0x0000000503037211 */ /* 0x080fe400078e10ff */
[----:B------:R-:W-:Y:S01]  /*0320*/  IADD3 R4, PT, PT, R5, R4, RZ ;  /* 0x0000000405047210 */ /* 0x000fe20007ffe0ff */
[----:B------:R-:W-:Y:S01]  /*0330*/  IMAD R11, R9, 0x469f, RZ ;  /* 0x0000469f090b7824 */ /* 0x000fe200078e02ff */
[C---:B------:R-:W-:Y:S02]  /*0340*/  LEA R5, R6.reuse, R5, 0x2 ;  /* 0x0000000506057211 */ /* 0x040fe400078e10ff */
[----:B------:R-:W-:Y:S02]  /*0350*/  ISETP.GT.U32.OR P1, PT, R6, 0x731, P0 ;  /* 0x000007310600780c */ /* 0x000fe40000724470 */
[----:B------:R-:W-:-:S02]  /*0360*/  LOP3.LUT R6, R43, 0xffff, RZ, 0xc0, !PT ;  /* 0x0000ffff2b067812 */ /* 0x000fc400078ec0ff */
[----:B------:R-:W-:Y:S02]  /*0370*/  IADD3 R47, PT, PT, R8, 0x6, RZ ;  /* 0x00000006082f7810 */ /* 0x000fe40007ffe0ff */
[----:B------:R-:W-:Y:S01]  /*0380*/  LOP3.LUT R7, R45, 0xffff, RZ, 0xc0, !PT ;  /* 0x0000ffff2d077812 */ /* 0x000fe200078ec0ff */
[----:B------:R-:W-:Y:S01]  /*0390*/  IMAD R15, R6, 0x469f, RZ ;  /* 0x0000469f060f7824 */ /* 0x000fe200078e02ff */
[----:B------:R-:W-:Y:S02]  /*03a0*/  LOP3.LUT R9, R47, 0xffff, RZ, 0xc0, !PT ;  /* 0x0000ffff2f097812 */ /* 0x000fe400078ec0ff */
[----:B------:R-:W-:Y:S01]  /*03b0*/  LEA R25, R10, R25, 0x18 ;  /* 0x000000190a197211 */ /* 0x000fe200078ec0ff */
[----:B------:R-:W-:Y:S01]  /*03c0*/  IMAD R7, R7, 0x469f, RZ ;  /* 0x0000469f07077824 */ /* 0x000fe200078e02ff */
[----:B------:R-:W-:Y:S01]  /*03d0*/  SHF.R.U32.HI R6, RZ, 0x15, R11 ;  /* 0x00000015ff067819 */ /* 0x000fe2000001160b */
[----:B------:R-:W-:Y:S01]  /*03e0*/  IMAD R9, R9, 0x469f, RZ ;  /* 0x0000469f09097824 */ /* 0x000fe200078e02ff */
[----:B------:R-:W-:-:S02]  /*03f0*/  LOP3.LUT R10, R49, 0xffff, RZ, 0xc0, !PT ;  /* 0x0000ffff310a7812 */ /* 0x000fc400078ec0ff */
[----:B------:R-:W-:Y:S02]  /*0400*/  PRMT R11, R6, 0x9910, RZ ;  /* 0x00009910060b7816 */ /* 0x000fe400000000ff */
[----:B------:R-:W-:Y:S01]  /*0410*/  SHF.R.U32.HI R15, RZ, 0x15, R15 ;  /* 0x00000015ff0f7819 */ /* 0x000fe2000001160f */
[----:B------:R-:W-:Y:S01]  /*0420*/  IMAD R10, R10, 0x469f, RZ ;  /* 0x0000469f0a0a7824 */ /* 0x000fe200078e02ff */
[----:B------:R-:W-:Y:S02]  /*0430*/  SHF.R.U32.HI R19, RZ, 0x15, R7 ;  /* 0x00000015ff137819 */ /* 0x000fe40000011607 */
[----:B------:R-:W-:Y:S01]  /*0440*/  SHF.R.U32.HI R21, RZ, 0x15, R9 ;  /* 0x00000015ff157819 */ /* 0x000fe20000011609 */
[----:B------:R-:W-:Y:S01]  /*0450*/  IMAD R9, R11, 0x74, RZ ;  /* 0x000000740b097824 */ /* 0x000fe200078e02ff */
[----:B------:R-:W-:Y:S02]  /*0460*/  PRMT R6, R15, 0x9910, RZ ;  /* 0x000099100f067816 */ /* 0x000fe400000000ff */
[----:B------:R-:W-:-:S02]  /*0470*/  PRMT R7, R19, 0x9910, RZ ;  /* 0x0000991013077816 */ /* 0x000fc400000000ff */
[----:B------:R-:W-:Y:S01]  /*0480*/  SHF.R.U32.HI R27, RZ, 0x15, R10 ;  /* 0x00000015ff1b7819 */ /* 0x000fe2000001160a */
[----:B------:R-:W-:Y:S01]  /*0490*/  IMAD R6, R6, 0x74, RZ ;  /* 0x0000007406067824 */ /* 0x000fe200078e02ff */
[----:B------:R-:W-:Y:S01]  /*04a0*/  IADD3 R9, PT, PT, RZ, -R9, RZ ;  /* 0x80000009ff097210 */ /* 0x000fe20007ffe0ff */
[----:B------:R-:W-:Y:S01]  /*04b0*/  IMAD R7, R7, 0x74, RZ ;  /* 0x0000007407077824 */ /* 0x000fe200078e02ff */
[----:B------:R-:W-:Y:S02]  /*04c0*/  PRMT R17, R27, 0x9910, RZ ;  /* 0x000099101b117816 */ /* 0x000fe400000000ff */
[----:B------:R-:W-:Y:S02]  /*04d0*/  PRMT R11, R21, 0x9910, RZ ;  /* 0x00009910150b7816 */ /* 0x000fe400000000ff */
[----:B------:R-:W-:Y:S02]  /*04e0*/  PRMT R14, R9, 0x7710, RZ ;  /* 0x00007710090e7816 */ /* 0x000fe400000000ff */
[----:B------:R-:W-:-:S02]  /*04f0*/  MOV R9, R17 ;  /* 0x0000001100097202 */ /* 0x000fc40000000f00 */
[----:B------:R-:W-:Y:S02]  /*0500*/  IADD3 R6, PT, PT, RZ, -R6, RZ ;  /* 0x80000006ff067210 */ /* 0x000fe40007ffe0ff */
[----:B------:R-:W-:Y:S01]  /*0510*/  IADD3 R10, PT, PT, RZ, -R7, RZ ;  /* 0x80000007ff0a7210 */ /* 0x000fe20007ffe0ff */
[----:B------:R-:W-:Y:S01]  /*0520*/  IMAD.MOV.U32 R7, RZ, RZ, R11 ;  /* 0x000000ffff077224 */ /* 0x000fe200078e000b */
[----:B------:R-:W-:Y:S01]  /*0530*/  PRMT R6, R6, 0x7710, RZ ;  /* 0x0000771006067816 */ /* 0x000fe200000000ff */
[----:B------:R-:W-:Y:S01]  /*0540*/  IMAD R9, R9, 0x74, RZ ;  /* 0x0000007409097824 */ /* 0x000fe200078e02ff */
[----:B------:R-:W-:Y:S01]  /*0550*/  PRMT R10, R10, 0x7710, RZ ;  /* 0x000077100a0a7816 */ /* 0x000fe200000000ff */
[----:B------:R-:W-:Y:S01]  /*0560*/  IMAD R7, R7, 0x74, RZ ;  /* 0x0000007407077824 */ /* 0x000fe200078e02ff */
[----:B------:R-:W-:Y:S01]  /*0570*/  IADD3 R43, PT, PT, R43, R6, RZ ;  /* 0x000000062b2b7210 */ /* 0x000fe20007ffe0ff */
[----:B------:R-:W-:Y:S01]  /*0580*/  IMAD.MOV R9, RZ, RZ, -R9 ;  /* 0x000000ffff097224 */ /* 0x000fe200078e0a09 */
[----:B----4-:R-:W-:Y:S01]  /*0590*/  SHF.L.U32 R6, R13, 0x1, RZ ;  /* 0x000000010d067819 */ /* 0x010fe200000006ff */
[----:B------:R-:W-:Y:S01]  /*05a0*/  IMAD.IADD R45, R45, 0x1, R10 ;  /* 0x000000012d2d7824 */ /* 0x000fe200078e020a */
[----:B------:R-:W-:Y:S01]  /*05b0*/  IADD3 R7, PT, PT, RZ, -R7, RZ ;  /* 0x80000007ff077210 */ /* 0x000fe20007ffe0ff */
[----:B------:R-:W-:Y:S01]  /*05c0*/  IMAD R11, R12, 0x469f, RZ ;  /* 0x0000469f0c0b7824 */ /* 0x000fe200078e02ff */
[----:B------:R-:W-:-:S02]  /*05d0*/  IADD3 R51, PT, PT, R8, 0xa, RZ ;  /* 0x0000000a08337810 */ /* 0x000fc40007ffe0ff */
[----:B------:R-:W-:Y:S02]  /*05e0*/  IADD3 R41, PT, PT, R41, R14, RZ ;  /* 0x0000000e29297210 */ /* 0x000fe40007ffe0ff */
[----:B------:R-:W-:Y:S01]  /*05f0*/  PRMT R14, R9, 0x7710, RZ ;  /* 0x00007710090e7816 */ /* 0x000fe200000000ff */
[----:B------:R-:W-:Y:S01]  /*0600*/  IMAD R9, R2, 0x1880, R6 ;  /* 0x0000188002097824 */ /* 0x000fe200078e0206 */
[----:B------:R-:W-:Y:S02]  /*0610*/  IADD3 R44, PT, PT, R8, 0x3, RZ ;  /* 0x00000003082c7810 */ /* 0x000fe40007ffe0ff */
[----:B------:R-:W-:Y:S01]  /*0620*/  PRMT R10, R7, 0x7710, RZ ;  /* 0x00007710070a7816 */ /* 0x000fe200000000ff */
[----:B------:R-:W-:Y:S01]  /*0630*/  IMAD.IADD R49, R49, 0x1, R14 ;  /* 0x0000000131317824 */ /* 0x000fe200078e020e */
[----:B------:R-:W-:Y:S02]  /*0640*/  IADD3 R7, PT, PT, R0, R16, RZ ;  /* 0x0000001000077210 */ /* 0x000fe40007ffe0ff */
[----:B------:R-:W-:-:S02]  /*0650*/  LOP3.LUT R13, R51, 0xffff, RZ, 0xc0, !PT ;  /* 0x0000ffff330d7812 */ /* 0x000fc400078ec0ff */
[----:B------:R-:W-:Y:S02]  /*0660*/  LOP3.LUT R12, R44, 0xffff, RZ, 0xc0, !PT ;  /* 0x0000ffff2c0c7812 */ /* 0x000fe400078ec0ff */
[----:B------:R-:W-:Y:S01]  /*0670*/  LOP3.LUT R26, R7, 0x1, RZ, 0xc0, !PT ;  /* 0x00000001071a7812 */ /* 0x000fe200078ec0ff */
[----:B------:R-:W-:Y:S01]  /*0680*/  IMAD R13, R13, 0x469f, RZ ;  /* 0x0000469f0d0d7824 */ /* 0x000fe200078e02ff */
[----:B------:R-:W-:Y:S01]  /*0690*/  IADD3 R9, PT, PT, R9, -0x39, RZ ;  /* 0xffffffc709097810 */ /* 0x000fe20007ffe0ff */
[----:B------:R-:W-:Y:S01]  /*06a0*/  IMAD R12, R12, 0x469f, RZ ;  /* 0x0000469f0c0c7824 */ /* 0x000fe200078e02ff */
[----:B------:R-:W-:Y:S02]  /*06b0*/  IADD3 R47, PT, PT, R47, R10, RZ ;  /* 0x0000000a2f2f7210 */ /* 0x000fe40007ffe0ff */
[----:B------:R-:W-:Y:S02]  /*06c0*/  LOP3.LUT R10, RZ, 0x1, R7, 0x44, !PT ;  /* 0x00000001ff0a7812 */ /* 0x000fe400078e4407 */
[----:B------:R-:W-:-:S02]  /*06d0*/  IADD3 R53, PT, PT, R8, 0xc, RZ ;  /* 0x0000000c08357810 */ /* 0x000fc40007ffe0ff */
[----:B------:R-:W-:Y:S02]  /*06e0*/  IADD3 R20, PT, PT, R26, R9, RZ ;  /* 0x000000091a147210 */ /* 0x000fe40007ffe0ff */
[----:B------:R-:W-:Y:S02]  /*06f0*/  SHF.R.U32.HI R29, RZ, 0x15, R13 ;  /* 0x00000015ff1d7819 */ /* 0x000fe4000001160d */
[----:B------:R-:W-:Y:S02]  /*0700*/  LEA R23, R2, R0, 0x3 ;  /* 0x0000000002177211 */ /* 0x000fe400078e18ff */
[----:B------:R-:W-:Y:S01]  /*0710*/  ISETP.GT.U32.AND P0, PT, R8, 0xd9, PT ;  /* 0x000000d90800780c */ /* 0x000fe20003f04070 */
[----:B------:R-:W-:Y:S01]  /*0720*/  IMAD R18, R29, 0xc40, R20 ;  /* 0x00000c401d127824 */ /* 0x000fe200078e0214 */
[----:B------:R-:W-:Y:S02]  /*0730*/  IADD3 R22, PT, PT, R9, R10, RZ ;  /* 0x0000000a09167210 */ /* 0x000fe40007ffe0ff */
[----:B------:R-:W-:-:S02]  /*0740*/  LOP3.LUT R14, R53, 0xffff, RZ, 0xc0, !PT ;  /* 0x0000ffff350e7812 */ /* 0x000fc400078ec0ff */
[----:B------:R-:W-:Y:S02]  /*0750*/  LOP3.LUT R10, R42, 0xffff, RZ, 0xc0, !PT ;  /* 0x0000ffff2a0a7812 */ /* 0x000fe400078ec0ff */
[----:B------:R-:W-:Y:S01]  /*0760*/  SHF.R.U32.HI R17, RZ, 0x15, R12 ;  /* 0x00000015ff117819 */ /* 0x000fe2000001160c */
[--C-:B------:R-:W-:Y:S01]  /*0770*/  IMAD R12, R19, 0xc40, R20.reuse ;  /* 0x00000c40130c7824 */ /* 0x100fe200078e0214 */
[----:B------:R-:W-:Y:S01]  /*0780*/  SHF.R.U32.HI R11, RZ, 0x15, R11 ;  /* 0x00000015ff0b7819 */ /* 0x000fe2000001160b */
[----:B------:R-:W-:Y:S01]  /*0790*/  IMAD R14, R14, 0x469f, RZ ;  /* 0x0000469f0e0e7824 */ /* 0x000fe200078e02ff */
[----:B------:R-:W-:Y:S01]  /*07a0*/  PRMT R19, R29, 0x9910, RZ ;  /* 0x000099101d137816 */ /* 0x000fe200000000ff */
[----:B------:R-:W-:Y:S01]  /*07b0*/  IMAD R10, R10, 0x469f, RZ ;  /* 0x0000469f0a0a7824 */ /* 0x000fe200078e02ff */
[----:B------:R-:W-:Y:S01]  /*07c0*/  LEA R23, R23, R16, 0x1 ;  /* 0x0000001017177211 */ /* 0x000fe200078e08ff */
[--C-:B------:R-:W-:Y:S01]  /*07d0*/  IMAD R9, R11, 0xc40, R20.reuse ;  /* 0x00000c400b097824 */ /* 0x100fe200078e0214 */
[----:B------:R-:W-:Y:S01]  /*07e0*/  ISETP.NE.OR P0, PT, R16, RZ, P0 ;  /* 0x000000ff1000720c */ /* 0x000fe20000705670 */
[----:B------:R-:W-:Y:S01]  /*07f0*/  IMAD R16, R27, 0xc40, R20 ;  /* 0x00000c401b107824 */ /* 0x000fe200078e0214 */
[C---:B------:R-:W-:Y:S01]  /*0800*/  PRMT R27, R17.reuse, 0x9910, RZ ;  /* 0x00009910111b7816 */ /* 0x040fe200000000ff */
[----:B------:R-:W-:Y:S01]  /*0810*/  IMAD R29, R17, 0xc40, R22 ;  /* 0x00000c40111d7824 */ /* 0x000fe200078e0216 */
[----:B------:R-:W-:Y:S01]  /*0820*/  PRMT R24, R11, 0x9910, RZ ;  /* 0x000099100b187816 */ /* 0x000fe200000000ff */
[----:B------:R-:W-:Y:S01]  /*0830*/  IMAD R11, R19, 0x74, RZ ;  /* 0x00000074130b7824 */ /* 0x000fe200078e02ff */
[----:B------:R-:W-:Y:S01]  /*0840*/  SHF.R.U32.HI R31, RZ, 0x15, R14 ;  /* 0x00000015ff1f7819 */ /* 0x000fe2000001160e */
[----:B------:R-:W-:Y:S01]  /*0850*/  IMAD.MOV.U32 R19, RZ, RZ, R27 ;  /* 0x000000ffff137224 */ /* 0x000fe200078e001b */
[----:B------:R-:W-:Y:S01]  /*0860*/  SHF.R.U32.HI R13, RZ, 0x15, R10 ;  /* 0x00000015ff0d7819 */ /* 0x000fe2000001160a */
[--C-:B------:R-:W-:Y:S01]  /*0870*/  IMAD R14, R21, 0xc40, R20.reuse ;  /* 0x00000c40150e7824 */ /* 0x100fe200078e0214 */
[----:B------:R-:W-:Y:S01]  /*0880*/  IADD3 R27, PT, PT, RZ, -R11, RZ ;  /* 0x8000000bff1b7210 */ /* 0x000fe20007ffe0ff */
[--C-:B------:R-:W-:Y:S01]  /*0890*/  IMAD R10, R15, 0xc40, R20.reuse ;  /* 0x00000c400f0a7824 */ /* 0x100fe200078e0214 */
[----:B------:R-:W-:Y:S01]  /*08a0*/  PRMT R21, R31, 0x9910, RZ ;  /* 0x000099101f157816 */ /* 0x000fe200000000ff */
[----:B------:R-:W-:Y:S01]  /*08b0*/  IMAD R11, R24, 0x74, RZ ;  /* 0x00000074180b7824 */ /* 0x000fe200078e02ff */
[----:B------:R-:W-:Y:S01]  /*08c0*/  PRMT R15, R13, 0x9910, RZ ;  /* 0x000099100d0f7816 */ /* 0x000fe200000000ff */
[----:B------:R-:W-:Y:S01]  /*08d0*/  IMAD R19, R19, 0x74, RZ ;  /* 0x0000007413137824 */ /* 0x000fe200078e02ff */
[C---:B------:R-:W-:Y:S01]  /*08e0*/  IADD3 R46, PT, PT, R8.reuse, 0x5, RZ ;  /* 0x00000005082e7810 */ /* 0x040fe20007ffe0ff */
[----:B------:R-:W-:Y:S01]  /*08f0*/  IMAD R21, R21, 0x74, RZ ;  /* 0x0000007415157824 */ /* 0x000fe200078e02ff */
[----:B------:R-:W-:Y:S01]  /*0900*/  IADD3 R11, PT, PT, RZ, -R11, RZ ;  /* 0x8000000bff0b7210 */ /* 0x000fe20007ffe0ff */
[----:B------:R-:W-:Y:S01]  /*0910*/  IMAD.MOV R19, RZ, RZ, -R19 ;  /* 0x000000ffff137224 */ /* 0x000fe200078e0a13 */
[----:B------:R-:W-:Y:S01]  /*0920*/  IADD3 R52, PT, PT, R8, 0xb, RZ ;  /* 0x0000000b08347810 */ /* 0x000fe20007ffe0ff */
[----:B------:R-:W-:Y:S01]  /*0930*/  IMAD R15, R15, 0x74, RZ ;  /* 0x000000740f0f7824 */ /* 0x000fe200078e02ff */
[----:B------:R-:W-:Y:S01]  /*0940*/  PRMT R11, R11, 0x7710, RZ ;  /* 0x000077100b0b7816 */ /* 0x000fe200000000ff */
[----:B------:R-:W-:Y:S01]  /*0950*/  IMAD R20, R31, 0xc40, R20 ;  /* 0x00000c401f147824 */ /* 0x000fe200078e0214 */
[----:B------:R-:W-:-:S02]  /*0960*/  IADD3 R21, PT, PT, RZ, -R21, RZ ;  /* 0x80000015ff157210 */ /* 0x000fc40007ffe0ff */
[----:B------:R-:W-:Y:S02]  /*0970*/  PRMT R19, R19, 0x7710, RZ ;  /* 0x0000771013137816 */ /* 0x000fe400000000ff */
[----:B------:R-:W-:Y:S02]  /*0980*/  IADD3 R15, PT, PT, RZ, -R15, RZ ;  /* 0x8000000fff0f7210 */ /* 0x000fe40007ffe0ff */
[----:B------:R-:W-:Y:S02]  /*0990*/  PRMT R24, R27, 0x7710, RZ ;  /* 0x000077101b187816 */ /* 0x000fe400000000ff */
[C---:B------:R-:W-:Y:S02]  /*09a0*/  IADD3 R48, PT, PT, R8.reuse, 0x7, RZ ;  /* 0x0000000708307810 */ /* 0x040fe40007ffe0ff */
[C---:B------:R-:W-:Y:S02]  /*09b0*/  IADD3 R40, PT, PT, R8.reuse, R11, RZ ;  /* 0x0000000b08287210 */ /* 0x040fe40007ffe0ff */
[----:B------:R-:W-:-:S02]  /*09c0*/  IADD3 R54, PT, PT, R8, 0xd, RZ ;  /* 0x0000000d08367810 */ /* 0x000fc40007ffe0ff */
[----:B------:R-:W-:Y:S02]  /*09d0*/  PRMT R28, R21, 0x7710, RZ ;  /* 0x00007710151c7816 */ /* 0x000fe400000000ff */
[----:B------:R-:W-:Y:S02]  /*09e0*/  IADD3 R44, PT, PT, R44, R19, RZ ;  /* 0x000000132c2c7210 */ /* 0x000fe40007ffe0ff */
[----:B------:R-:W-:Y:S02]  /*09f0*/  LOP3.LUT R8, R46, 0xffff, RZ, 0xc0, !PT ;  /* 0x0000ffff2e087812 */ /* 0x000fe400078ec0ff */
[----:B------:R-:W-:Y:S02]  /*0a00*/  PRMT R15, R15, 0x7710, RZ ;  /* 0x000077100f0f7816 */ /* 0x000fe400000000ff */
[----:B------:R-:W-:Y:S01]  /*0a10*/  LOP3.LUT R19, R50, 0xffff, RZ, 0xc0, !PT ;  /* 0x0000ffff32137812 */ /* 0x000fe200078ec0ff */
[----:B------:R-:W-:Y:S01]  /*0a20*/  IMAD R8, R8, 0x469f, RZ ;  /* 0x0000469f08087824 */ /* 0x000fe200078e02ff */
[----:B------:R-:W-:Y:S01]  /*0a30*/  LOP3.LUT R21, R52, 0xffff, RZ, 0xc0, !PT ;  /* 0x0000ffff34157812 */ /* 0x000fe200078ec0ff */
[----:B------:R-:W-:Y:S01]  /*0a40*/  IMAD.IADD R42, R42, 0x1, R15 ;  /* 0x000000012a2a7824 */ /* 0x000fe200078e020f */
[----:B------:R-:W-:Y:S01]  /*0a50*/  IADD3 R51, PT, PT, R51, R24, RZ ;  /* 0x0000001833337210 */ /* 0x000fe20007ffe0ff */
[----:B------:R-:W-:Y:S01]  /*0a60*/  IMAD R19, R19, 0x469f, RZ ;  /* 0x0000469f13137824 */ /* 0x000fe200078e02ff */
[----:B------:R-:W-:Y:S01]  /*0a70*/  LOP3.LUT R11, R48, 0xffff, RZ, 0xc0, !PT ;  /* 0x0000ffff300b7812 */ /* 0x000fe200078ec0ff */
[----:B------:R-:W-:Y:S01]  /*0a80*/  IMAD R21, R21, 0x469f, RZ ;  /* 0x0000469f15157824 */ /* 0x000fe200078e02ff */
[----:B------:R-:W-:-:S02]  /*0a90*/  LOP3.LUT R24, R54, 0xffff, RZ, 0xc0, !PT ;  /* 0x0000ffff36187812 */ /* 0x000fc400078ec0ff */
[----:B------:R-:W-:Y:S01]  /*0aa0*/  SHF.R.U32.HI R19, RZ, 0x15, R19 ;  /* 0x00000015ff137819 */ /* 0x000fe20000011613 */
[----:B------:R-:W-:Y:S01]  /*0ab0*/  IMAD R15, R11, 0x469f, RZ ;  /* 0x0000469f0b0f7824 */ /* 0x000fe200078e02ff */
[----:B------:R-:W-:Y:S01]  /*0ac0*/  SHF.R.U32.HI R11, RZ, 0x15, R8 ;  /* 0x00000015ff0b7819 */ /* 0x000fe20000011608 */
[----:B------:R-:W-:Y:S01]  /*0ad0*/  IMAD R24, R24, 0x469f, RZ ;  /* 0x0000469f18187824 */ /* 0x000fe200078e02ff */
[----:B------:R-:W-:Y:S01]  /*0ae0*/  SHF.R.U32.HI R21, RZ, 0x15, R21 ;  /* 0x00000015ff157819 */ /* 0x000fe20000011615 */
[----:B------:R-:W-:Y:S01]  /*0af0*/  IMAD R17, R19, 0xc40, R22 ;  /* 0x00000c4013117824 */ /* 0x000fe200078e0216 */
[----:B------:R-:W-:Y:S02]  /*0b00*/  SHF.R.U32.HI R15, RZ, 0x15, R15 ;  /* 0x00000015ff0f7819 */ /* 0x000fe4000001160f */
[----:B------:R-:W-:Y:S01]  /*0b10*/  SHF.R.U32.HI R27, RZ, 0x15, R24 ;  /* 0x00000015ff1b7819 */ /* 0x000fe20000011618 */
[--C-:B------:R-:W-:Y:S01]  /*0b20*/  IMAD R24, R13, 0xc40, R22.reuse ;  /* 0x00000c400d187824 */ /* 0x100fe200078e0216 */
[----:B------:R-:W-:Y:S01]  /*0b30*/  IADD3 R53, PT, PT, R53, R28, RZ ;  /* 0x0000001c35357210 */ /* 0x000fe20007ffe0ff */
[C---:B------:R-:W-:Y:S01]  /*0b40*/  IMAD R13, R11.reuse, 0xc40, R22 ;  /* 0x00000c400b0d7824 */ /* 0x040fe200078e0216 */
[----:B------:R-:W-:-:S02]  /*0b50*/  PRMT R8, R11, 0x9910, RZ ;  /* 0x000099100b087816 */ /* 0x000fc400000000ff */
[----:B------:R-:W-:Y:S01]  /*0b60*/  PRMT R28, R19, 0x9910, RZ ;  /* 0x00009910131c7816 */ /* 0x000fe200000000ff */
[C-C-:B------:R-:W-:Y:S01]  /*0b70*/  IMAD R19, R21.reuse, 0xc40, R22.reuse ;  /* 0x00000c4015137824 */ /* 0x140fe200078e0216 */
[----:B------:R-:W-:Y:S01]  /*0b80*/  PRMT R30, R21, 0x9910, RZ ;  /* 0x00009910151e7816 */ /* 0x000fe200000000ff */
[--C-:B------:R-:W-:Y:S01]  /*0b90*/  IMAD R21, R27, 0xc40, R22.reuse ;  /* 0x00000c401b157824 */ /* 0x100fe200078e0216 */
[C---:B------:R-:W-:Y:S01]  /*0ba0*/  PRMT R11, R15.reuse, 0x9910, RZ ;  /* 0x000099100f0b7816 */ /* 0x040fe200000000ff */
[----:B------:R-:W-:Y:S01]  /*0bb0*/  IMAD R15, R15, 0xc40, R22 ;  /* 0x00000c400f0f7824 */ /* 0x000fe200078e0216 */
[----:B------:R-:W-:Y:S01]  /*0bc0*/  PRMT R31, R27, 0x9910, RZ ;  /* 0x000099101b1f7816 */ /* 0x000fe200000000ff */
[----:B------:R-:W-:Y:S01]  /*0bd0*/  IMAD.MOV.U32 R22, RZ, RZ, R28 ;  /* 0x000000ffff167224 */ /* 0x000fe200078e001c */
[----:B------:R-:W-:Y:S01]  /*0be0*/  MOV R27, R30 ;  /* 0x0000001e001b7202 */ /* 0x000fe20000000f00 */
[----:B------:R-:W-:Y:S01]  /*0bf0*/  IMAD R8, R8, 0x74, RZ ;  /* 0x0000007408087824 */ /* 0x000fe200078e02ff */
[----:B------:R-:W-:Y:S01]  /*0c00*/  MOV R28, R31 ;  /* 0x0000001f001c7202 */ /* 0x000fe20000000f00 */
[----:B------:R-:W-:Y:S01]  /*0c10*/  IMAD R11, R11, 0x74, RZ ;  /* 0x000000740b0b7824 */ /* 0x000fe200078e02ff */
[----:B------:R-:W-:Y:S01]  /*0c20*/  PLOP3.LUT P0, PT, P1, P0, PT, 0xf8, 0x8f ;  /* 0x00000000008f781c */ /* 0x000fe20000f01f70 */
[----:B------:R-:W-:Y:S01]  /*0c30*/  IMAD R22, R22, 0x74, RZ ;  /* 0x0000007416167824 */ /* 0x000fe200078e02ff */
[----:B------:R-:W-:Y:S01]  /*0c40*/  IADD3 R8, PT, PT, RZ, -R8, RZ ;  /* 0x80000008ff087210 */ /* 0x000fe20007ffe0ff */
[----:B------:R-:W-:Y:S01]  /*0c50*/  IMAD R27, R27, 0x74, RZ ;  /* 0x000000741b1b7824 */ /* 0x000fe200078e02ff */
[----:B------:R-:W-:Y:S01]  /*0c60*/  IADD3 R41, PT, PT, R41, -0x2, RZ ;  /* 0xfffffffe29297810 */ /* 0x000fe20007ffe0ff */
[----:B------:R-:W-:Y:S01]  /*0c70*/  IMAD.MOV R30, RZ, RZ, -R11 ;  /* 0x000000ffff1e7224 */ /* 0x000fe200078e0a0b */
[----:B------:R-:W-:Y:S01]  /*0c80*/  IADD3 R22, PT, PT, RZ, -R22, RZ ;  /* 0x80000016ff167210 */ /* 0x000fe20007ffe0ff */
[----:B------:R-:W-:Y:S01]  /*0c90*/  IMAD R28, R28, 0x74, RZ ;  /* 0x000000741c1c7824 */ /* 0x000fe200078e02ff */
[----:B------:R-:W-:-:S02]  /*0ca0*/  IADD3 R33, PT, PT, RZ, -R27, RZ ;  /* 0x8000001bff217210 */ /* 0x000fc40007ffe0ff */
[----:B------:R-:W-:Y:S02]  /*0cb0*/  PRMT R11, R8, 0x7710, RZ ;  /* 0x00007710080b7816 */ /* 0x000fe400000000ff */
[----:B------:R-:W-:Y:S02]  /*0cc0*/  PRMT R27, R30, 0x7710, RZ ;  /* 0x000077101e1b7816 */ /* 0x000fe400000000ff */
[----:B------:R-:W-:Y:S02]  /*0cd0*/  PRMT R31, R22, 0x7710, RZ ;  /* 0x00007710161f7816 */ /* 0x000fe400000000ff */
[----:B------:R-:W-:Y:S01]  /*0ce0*/  IADD3 R46, PT, PT, R46, R11, RZ ;  /* 0x0000000b2e2e7210 */ /* 0x000fe20007ffe0ff */
[----:B------:R-:W-:Y:S01]  /*0cf0*/  IMAD.IADD R48, R48, 0x1, R27 ;  /* 0x0000000130307824 */ /* 0x000fe200078e021b */
[C---:B------:R-:W-:Y:S01]  /*0d00*/  LOP3.LUT R8, R40.reuse, 0xffff, RZ, 0xc0, !PT ;  /* 0x0000ffff28087812 */ /* 0x040fe200078ec0ff */
[----:B------:R-:W-:Y:S01]  /*0d10*/  VIADD R40, R40, 0xfffffffe ;  /* 0xfffffffe28287836 */ /* 0x000fe20000000000 */
[----:B------:R-:W-:-:S02]  /*0d20*/  LOP3.LUT R11, R42, 0xffff, RZ, 0xc0, !PT ;  /* 0x0000ffff2a0b7812 */ /* 0x000fc400078ec0ff */
[----:B------:R-:W-:Y:S02]  /*0d30*/  LOP3.LUT R22, R43, 0xffff, RZ, 0xc0, !PT ;  /* 0x0000ffff2b167812 */ /* 0x000fe400078ec0ff */
[----:B------:R-:W-:Y:S02]  /*0d40*/  LOP3.LUT R27, R44, 0xffff, RZ, 0xc0, !PT ;  /* 0x0000ffff2c1b7812 */ /* 0x000fe400078ec0ff */
[----:B------:R-:W-:Y:S02]  /*0d50*/  SHF.R.U32.HI R8, RZ, 0x1, R8 ;  /* 0x00000001ff087819 */ /* 0x000fe40000011608 */
[----:B------:R-:W-:Y:S02]  /*0d60*/  SHF.R.U32.HI R11, RZ, 0x1, R11 ;  /* 0x00000001ff0b7819 */ /* 0x000fe4000001160b */
[----:B------:R-:W-:Y:S02]  /*0d70*/  SHF.R.U32.HI R22, RZ, 0x1, R22 ;  /* 0x00000001ff167819 */ /* 0x000fe40000011616 */
[----:B------:R-:W-:-:S02]  /*0d80*/  SHF.R.U32.HI R27, RZ, 0x1, R27 ;  /* 0x00000001ff1b7819 */ /* 0x000fc4000001161b */
[----:B------:R-:W-:Y:S02]  /*0d90*/  PRMT R8, R8, 0x9910, RZ ;  /* 0x0000991008087816 */ /* 0x000fe400000000ff */
[----:B------:R-:W-:Y:S02]  /*0da0*/  IADD3 R30, PT, PT, RZ, -R28, RZ ;  /* 0x8000001cff1e7210 */ /* 0x000fe40007ffe0ff */
[----:B------:R-:W-:Y:S01]  /*0db0*/  PRMT R11, R11, 0x9910, RZ ;  /* 0x000099100b0b7816 */ /* 0x000fe200000000ff */
[----:B------:R-:W-:Y:S01]  /*0dc0*/  IMAD R8, R8, 0x38, RZ ;  /* 0x0000003808087824 */ /* 0x000fe200078e02ff */
[----:B------:R-:W-:Y:S02]  /*0dd0*/  PRMT R22, R22, 0x9910, RZ ;  /* 0x0000991016167816 */ /* 0x000fe400000000ff */
[----:B------:R-:W-:Y:S01]  /*0de0*/  PRMT R28, R27, 0x9910, RZ ;  /* 0x000099101b1c7816 */ /* 0x000fe200000000ff */
[----:B------:R-:W-:Y:S01]  /*0df0*/  IMAD R11, R11, 0x38, RZ ;  /* 0x000000380b0b7824 */ /* 0x000fe200078e02ff */
[----:B------:R-:W-:Y:S01]  /*0e00*/  PRMT R27, R30, 0x7710, RZ ;  /* 0x000077101e1b7816 */ /* 0x000fe200000000ff */
[----:B------:R-:W-:Y:S01]  /*0e10*/  IMAD R22, R22, 0x38, RZ ;  /* 0x0000003816167824 */ /* 0x000fe200078e02ff */
[----:B------:R-:W-:Y:S01]  /*0e20*/  LOP3.LUT R8, R8, 0xffff, RZ, 0xc0, !PT ;  /* 0x0000ffff08087812 */ /* 0x000fe200078ec0ff */
[----:B------:R-:W-:Y:S01]  /*0e30*/  IMAD R28, R28, 0x38, RZ ;  /* 0x000000381c1c7824 */ /* 0x000fe200078e02ff */
[----:B------:R-:W-:Y:S01]  /*0e40*/  LOP3.LUT R11, R11, 0xffff, RZ, 0xc0, !PT ;  /* 0x0000ffff0b0b7812 */ /* 0x000fe200078ec0ff */
[----:B------:R-:W-:Y:S01]  /*0e50*/  IMAD.IADD R54, R54, 0x1, R27 ;  /* 0x0000000136367824 */ /* 0x000fe200078e021b */
[----:B------:R-:W-:-:S02]  /*0e60*/  LOP3.LUT R27, R22, 0xffff, RZ, 0xc0, !PT ;  /* 0x0000ffff161b7812 */ /* 0x000fc400078ec0ff */
[C---:B------:R-:W-:Y:S01]  /*0e70*/  LOP3.LUT R22, R45.reuse, 0xffff, RZ, 0xc0, !PT ;  /* 0x0000ffff2d167812 */ /* 0x040fe200078ec0ff */
[----:B------:R-:W-:Y:S01]  /*0e80*/  VIADD R45, R45, 0xfffffffe ;  /* 0xfffffffe2d2d7836 */ /* 0x000fe20000000000 */
[----:B------:R-:W-:Y:S02]  /*0e90*/  LOP3.LUT R28, R28, 0xffff, RZ, 0xc0, !PT ;  /* 0x0000ffff1c1c7812 */ /* 0x000fe400078ec0ff */
[----:B------:R-:W-:Y:S02]  /*0ea0*/  IADD3 R8, PT, PT, R8, R9, RZ ;  /* 0x0000000908087210 */ /* 0x000fe40007ffe0ff */
[----:B------:R-:W-:Y:S02]  /*0eb0*/  IADD3 R9, PT, PT, R11, R24, RZ ;  /* 0x000000180b097210 */ /* 0x000fe40007ffe0ff */
[----:B------:R-:W-:Y:S02]  /*0ec0*/  LOP3.LUT R24, R46, 0xffff, RZ, 0xc0, !PT ;  /* 0x0000ffff2e187812 */ /* 0x000fe400078ec0ff */
[----:B------:R-:W-:-:S02]  /*0ed0*/  SHF.R.U32.HI R22, RZ, 0x1, R22 ;  /* 0x00000001ff167819 */ /* 0x000fc40000011616 */
[----:B------:R-:W-:Y:S02]  /*0ee0*/  IADD3 R10, PT, PT, R27, R10, RZ ;  /* 0x0000000a1b0a7210 */ /* 0x000fe40007ffe0ff */
[----:B------:R-:W-:Y:S02]  /*0ef0*/  IADD3 R11, PT, PT, R28, R29, RZ ;  /* 0x0000001d1c0b7210 */ /* 0x000fe40007ffe0ff */
[----:B------:R-:W-:Y:S02]  /*0f00*/  LOP3.LUT R27, R47, 0xffff, RZ, 0xc0, !PT ;  /* 0x0000ffff2f1b7812 */ /* 0x000fe400078ec0ff */
[----:B------:R-:W-:Y:S02]  /*0f10*/  LOP3.LUT R28, R48, 0xffff, RZ, 0xc0, !PT ;  /* 0x0000ffff301c7812 */ /* 0x000fe400078ec0ff */
[----:B------:R-:W-:Y:S02]  /*0f20*/  LOP3.LUT R29, R49, 0xffff, RZ, 0xc0, !PT ;  /* 0x0000ffff311d7812 */ /* 0x000fe400078ec0ff */
[----:B------:R-:W-:-:S02]  /*0f30*/  SHF.R.U32.HI R24, RZ, 0x1, R24 ;  /* 0x00000001ff187819 */ /* 0x000fc40000011618 */
[----:B------:R-:W-:Y:S02]  /*0f40*/  PRMT R30, R22, 0x9910, RZ ;  /* 0x00009910161e7816 */ /* 0x000fe400000000ff */
[----:B------:R-:W-:Y:S02]  /*0f50*/  SHF.R.U32.HI R27, RZ, 0x1, R27 ;  /* 0x00000001ff1b7819 */ /* 0x000fe4000001161b */
[----:B------:R-:W-:Y:S02]  /*0f60*/  SHF.R.U32.HI R22, RZ, 0x1, R28 ;  /* 0x00000001ff167819 */ /* 0x000fe4000001161c */
[----:B------:R-:W-:Y:S02]  /*0f70*/  SHF.R.U32.HI R28, RZ, 0x1, R29 ;  /* 0x00000001ff1c7819 */ /* 0x000fe4000001161d */
[----:B------:R-:W-:Y:S01]  /*0f80*/  PRMT R29, R24, 0x9910, RZ ;  /* 0x00009910181d7816 */ /* 0x000fe200000000ff */
[----:B------:R-:W-:Y:S01]  /*0f90*/  IMAD.MOV.U32 R24, RZ, RZ, R30 ;  /* 0x000000ffff187224 */ /* 0x000fe200078e001e */
[----:B------:R-:W-:-:S02]  /*0fa0*/  IADD3 R50, PT, PT, R50, R31, RZ ;  /* 0x0000001f32327210 */ /* 0x000fc40007ffe0ff */
[----:B------:R-:W-:Y:S02]  /*0fb0*/  PRMT R30, R27, 0x9910, RZ ;  /* 0x000099101b1e7816 */ /* 0x000fe400000000ff */
[----:B------:R-:W-:Y:S01]  /*0fc0*/  PRMT R31, R22, 0x9910, RZ ;  /* 0x00009910161f7816 */ /* 0x000fe200000000ff */
[----:B------:R-:W-:Y:S01]  /*0fd0*/  IMAD R22, R24, 0x38, RZ ;  /* 0x0000003818167824 */ /* 0x000fe200078e02ff */
[----:B------:R-:W-:Y:S02]  /*0fe0*/  PRMT R32, R28, 0x9910, RZ ;  /* 0x000099101c207816 */ /* 0x000fe400000000ff */
[----:B------:R-:W-:Y:S02]  /*0ff0*/  MOV R27, R29 ;  /* 0x0000001d001b7202 */ /* 0x000fe40000000f00 */
[----:B------:R-:W-:Y:S02]  /*1000*/  MOV R28, R30 ;  /* 0x0000001e001c7202 */ /* 0x000fe40000000f00 */
[----:B------:R-:W-:Y:S01]  /*1010*/  MOV R29, R31 ;  /* 0x0000001f001d7202 */ /* 0x000fe20000000f00 */
[----:B------:R-:W-:Y:S01]  /*1020*/  IMAD R24, R27, 0x38, RZ ;  /* 0x000000381b187824 */ /* 0x000fe200078e02ff */
[----:B------:R-:W-:-:S02]  /*1030*/  MOV R30, R32 ;  /* 0x00000020001e7202 */ /* 0x000fc40000000f00 */
[----:B------:R-:W-:Y:S01]  /*1040*/  LOP3.LUT R27, R22, 0xffff, RZ, 0xc0, !PT ;  /* 0x0000ffff161b7812 */ /* 0x000fe200078ec0ff */
[----:B------:R-:W-:Y:S01]  /*1050*/  IMAD R22, R28, 0x38, RZ ;  /* 0x000000381c167824 */ /* 0x000fe200078e02ff */
[----:B------:R-:W-:Y:S01]  /*1060*/  PRMT R33, R33, 0x7710, RZ ;  /* 0x0000771021217816 */ /* 0x000fe200000000ff */
[----:B------:R-:W-:Y:S01]  /*1070*/  IMAD R28, R29, 0x38, RZ ;  /* 0x000000381d1c7824 */ /* 0x000fe200078e02ff */
[----:B------:R-:W-:Y:S01]  /*1080*/  LOP3.LUT R24, R24, 0xffff, RZ, 0xc0, !PT ;  /* 0x0000ffff18187812 */ /* 0x000fe200078ec0ff */
[----:B------:R-:W-:Y:S01]  /*1090*/  IMAD R29, R30, 0x38, RZ ;  /* 0x000000381e1d7824 */ /* 0x000fe200078e02ff */
[----:B------:R-:W-:Y:S01]  /*10a0*/  IADD3 R52, PT, PT, R52, R33, RZ ;  /* 0x0000002134347210 */ /* 0x000fe20007ffe0ff */
[----:B------:R-:W-:Y:S01]  /*10b0*/  IMAD.IADD R12, R27, 0x1, R12 ;  /* 0x000000011b0c7824 */ /* 0x000fe200078e020c */
[----:B------:R-:W-:Y:S02]  /*10c0*/  LOP3.LUT R27, R22, 0xffff, RZ, 0xc0, !PT ;  /* 0x0000ffff161b7812 */ /* 0x000fe400078ec0ff */
[----:B------:R-:W-:-:S02]  /*10d0*/  LOP3.LUT R28, R28, 0xffff, RZ, 0xc0, !PT ;  /* 0x0000ffff1c1c7812 */ /* 0x000fc400078ec0ff */
[C---:B------:R-:W-:Y:S01]  /*10e0*/  LOP3.LUT R22, R50.reuse, 0xffff, RZ, 0xc0, !PT ;  /* 0x0000ffff32167812 */ /* 0x040fe200078ec0ff */
[----:B------:R-:W-:Y:S01]  /*10f0*/  VIADD R50, R50, 0xfffffffe ;  /* 0xfffffffe32327836 */ /* 0x000fe20000000000 */
[----:B------:R-:W-:Y:S02]  /*1100*/  LOP3.LUT R29, R29, 0xffff, RZ, 0xc0, !PT ;  /* 0x0000ffff1d1d7812 */ /* 0x000fe400078ec0ff */
[----:B------:R-:W-:Y:S02]  /*1110*/  IADD3 R13, PT, PT, R24, R13, RZ ;  /* 0x0000000d180d7210 */ /* 0x000fe40007ffe0ff */
[----:B------:R-:W-:Y:S02]  /*1120*/  LOP3.LUT R24, R51, 0xffff, RZ, 0xc0, !PT ;  /* 0x0000ffff33187812 */ /* 0x000fe400078ec0ff */
[----:B------:R-:W-:Y:S02]  /*1130*/  IADD3 R15, PT, PT, R28, R15, RZ ;  /* 0x0000000f1c0f7210 */ /* 0x000fe40007ffe0ff */
        /* <DEDUP_REMOVED lines=13> */
[----:B------:R-:W-:-:S02]  /*1210*/  PRMT R30, R27, 0x9910, RZ ;  /* 0x000099101b1e7816 */ /* 0x000fc400000000ff */
[----:B------:R-:W-:Y:S02]  /*1220*/  MOV R27, R29 ;  /* 0x0000001d001b7202 */ /* 0x000fe40000000f00 */
[----:B------:R-:W-:Y:S01]  /*1230*/  PRMT R31, R22, 0x9910, RZ ;  /* 0x00009910161f7816 */ /* 0x000fe200000000ff */
[----:B------:R-:W-:Y:S01]  /*1240*/  IMAD R22, R24, 0x38, RZ ;  /* 0x0000003818167824 */ /* 0x000fe200078e02ff */
[----:B------:R-:W-:Y:S01]  /*1250*/  PRMT R32, R28, 0x9910, RZ ;  /* 0x000099101c207816 */ /* 0x000fe200000000ff */
[----:B------:R-:W-:Y:S01]  /*1260*/  IMAD R24, R27, 0x38, RZ ;  /* 0x000000381b187824 */ /* 0x000fe200078e02ff */
[----:B------:R-:W-:Y:S02]  /*1270*/  MOV R28, R30 ;  /* 0x0000001e001c7202 */ /* 0x000fe40000000f00 */
[----:B------:R-:W-:Y:S02]  /*1280*/  MOV R29, R31 ;  /* 0x0000001f001d7202 */ /* 0x000fe40000000f00 */
[----:B------:R-:W-:Y:S01]  /*1290*/  MOV R30, R32 ;  /* 0x00000020001e7202 */ /* 0x000fe20000000f00 */
[----:B------:R-:W-:Y:S01]  /*12a0*/  IMAD R28, R28, 0x38, RZ ;  /* 0x000000381c1c7824 */ /* 0x000fe200078e02ff */
[----:B------:R-:W-:Y:S01]  /*12b0*/  LOP3.LUT R27, R24, 0xffff, RZ, 0xc0, !PT ;  /* 0x0000ffff181b7812 */ /* 0x000fe200078ec0ff */
[----:B------:R-:W-:Y:S01]  /*12c0*/  IMAD R29, R29, 0x38, RZ ;  /* 0x000000381d1d7824 */ /* 0x000fe200078e02ff */
[----:B------:R-:W-:Y:S01]  /*12d0*/  LOP3.LUT R22, R22, 0xffff, RZ, 0xc0, !PT ;  /* 0x0000ffff16167812 */ /* 0x000fe200078ec0ff */
[----:B------:R-:W-:Y:S01]  /*12e0*/  IMAD R30, R30, 0x38, RZ ;  /* 0x000000381e1e7824 */ /* 0x000fe200078e02ff */
[----:B------:R-:W-:Y:S01]  /*12f0*/  IADD3 R18, PT, PT, R27, R18, RZ ;  /* 0x000000121b127210 */ /* 0x000fe20007ffe0ff */
[----:B------:R-:W-:Y:S01]  /*1300*/  IMAD R24, R23, 0xc, RZ ;  /* 0x0000000c17187824 */ /* 0x000fe200078e02ff */
[----:B------:R-:W-:Y:S01]  /*1310*/  LOP3.LUT R28, R28, 0xffff, RZ, 0xc0, !PT ;  /* 0x0000ffff1c1c7812 */ /* 0x000fe200078ec0ff */
[----:B------:R-:W-:Y:S01]  /*1320*/  IMAD R27, R2, 0x300, R25 ;  /* 0x00000300021b7824 */ /* 0x000fe200078e0219 */
[----:B------:R-:W-:Y:S01]  /*1330*/  LOP3.LUT R29, R29, 0xffff, RZ, 0xc0, !PT ;  /* 0x0000ffff1d1d7812 */ /* 0x000fe200078ec0ff */
[----:B------:R-:W-:Y:S01]  /*1340*/  IMAD.IADD R17, R22, 0x1, R17 ;  /* 0x0000000116117824 */ /* 0x000fe200078e0211 */
[----:B------:R-:W-:Y:S01]  /*1350*/  LOP3.LUT R30, R30, 0xffff, RZ, 0xc0, !PT ;  /* 0x0000ffff1e1e7812 */ /* 0x000fe200078ec0ff */
[----:B------:R-:W-:Y:S01]  /*1360*/  IMAD.MOV.U32 R22, RZ, RZ, RZ ;  /* 0x000000ffff167224 */ /* 0x000fe200078e00ff */
[----:B------:R-:W-:-:S02]  /*1370*/  LEA R23, R24, R25, 0x2 ;  /* 0x0000001918177211 */ /* 0x000fc400078e10ff */
[----:B------:R-:W-:Y:S02]  /*1380*/  LOP3.LUT R25, R26, 0x39, RZ, 0x3c, !PT ;  /* 0x000000391a197812 */ /* 0x000fe400078e3cff */
[----:B------:R-:W-:Y:S02]  /*1390*/  IADD3 R19, PT, PT, R28, R19, RZ ;  /* 0x000000131c137210 */ /* 0x000fe40007ffe0ff */
[----:B------:R-:W-:Y:S02]  /*13a0*/  IADD3 R20, PT, PT, R29, R20, RZ ;  /* 0x000000141d147210 */ /* 0x000fe40007ffe0ff */
[----:B------:R-:W-:Y:S02]  /*13b0*/  IADD3 R21, PT, PT, R30, R21, RZ ;  /* 0x000000151e157210 */ /* 0x000fe40007ffe0ff */
[----:B------:R-:W-:Y:S02]  /*13c0*/  LOP3.LUT R24, R0, 0x1, RZ, 0xc0, !PT ;  /* 0x0000000100187812 */ /* 0x000fe400078ec0ff */
[----:B------:R-:W-:-:S02]  /*13d0*/  LOP3.LUT R26, R26, 0x38, RZ, 0xfc, !PT ;  /* 0x000000381a1a7812 */ /* 0x000fc400078efcff */
[----:B------:R-:W-:Y:S02]  /*13e0*/  IADD3 R27, PT, PT, R27, 0x180, RZ ;  /* 0x000001801b1b7810 */ /* 0x000fe40007ffe0ff */
[----:B------:R-:W-:Y:S02]  /*13f0*/  IADD3 R42, PT, PT, R42, -0x2, RZ ;  /* 0xfffffffe2a2a7810 */ /* 0x000fe40007ffe0ff */
[----:B------:R-:W-:Y:S02]  /*1400*/  IADD3 R43, PT, PT, R43, -0x2, RZ ;  /* 0xfffffffe2b2b7810 */ /* 0x000fe40007ffe0ff */
[----:B------:R-:W-:Y:S02]  /*1410*/  IADD3 R44, PT, PT, R44, -0x2, RZ ;  /* 0xfffffffe2c2c7810 */ /* 0x000fe40007ffe0ff */
[----:B------:R-:W-:Y:S02]  /*1420*/  IADD3 R46, PT, PT, R46, -0x2, RZ ;  /* 0xfffffffe2e2e7810 */ /* 0x000fe40007ffe0ff */
[----:B------:R-:W-:-:S02]  /*1430*/  IADD3 R47, PT, PT, R47, -0x2, RZ ;  /* 0xfffffffe2f2f7810 */ /* 0x000fc40007ffe0ff */
[----:B------:R-:W-:Y:S02]  /*1440*/  IADD3 R48, PT, PT, R48, -0x2, RZ ;  /* 0xfffffffe30307810 */ /* 0x000fe40007ffe0ff */
[----:B------:R-:W-:Y:S02]  /*1450*/  IADD3 R49, PT, PT, R49, -0x2, RZ ;  /* 0xfffffffe31317810 */ /* 0x000fe40007ffe0ff */
[----:B------:R-:W-:Y:S02]  /*1460*/  IADD3 R51, PT, PT, R51, -0x2, RZ ;  /* 0xfffffffe33337810 */ /* 0x000fe40007ffe0ff */
[----:B------:R-:W-:Y:S02]  /*1470*/  IADD3 R52, PT, PT, R52, -0x2, RZ ;  /* 0xfffffffe34347810 */ /* 0x000fe40007ffe0ff */
[----:B------:R-:W-:Y:S02]  /*1480*/  IADD3 R53, PT, PT, R53, -0x2, RZ ;  /* 0xfffffffe35357810 */ /* 0x000fe40007ffe0ff */
[----:B------:R-:W-:-:S07]  /*1490*/  IADD3 R54, PT, PT, R54, -0x2, RZ ;  /* 0xfffffffe36367810 */ /* 0x000fce0007ffe0ff */
.L_x_6:
[----:B------:R-:W-:Y:S01]  /*14a0*/  IMAD R28, R0, 0x1d, RZ ;  /* 0x0000001d001c7824 */ /* 0x000fe200078e02ff */
[----:B------:R-:W-:Y:S01]  /*14b0*/  UMOV UR4, URZ ;  /* 0x000000ff00047c82 */ /* 0x000fe20008000000 */
[----:B------:R-:W-:Y:S02]  /*14c0*/  IMAD R55, R22, 0xc400, R8 ;  /* 0x0000c40016377824 */ /* 0x000fe400078e0208 */
[----:B------:R-:W-:Y:S02]  /*14d0*/  VIADD R29, R28, 0xe ;  /* 0x0000000e1c1d7836 */ /* 0x000fe40000000000 */
[C---:B------:R-:W-:Y:S02]  /*14e0*/  IMAD R56, R22.reuse, 0xc400, R9 ;  /* 0x0000c40016387824 */ /* 0x040fe400078e0209 */
[C---:B------:R-:W-:Y:S01]  /*14f0*/  IMAD R57, R22.reuse, 0xc400, R10 ;  /* 0x0000c40016397824 */ /* 0x040fe200078e020a */
[----:B------:R-:W-:Y:S01]  /*1500*/  LOP3.LUT R28, R29, 0xffff, RZ, 0xc0, !PT ;  /* 0x0000ffff1d1c7812 */ /* 0x000fe200078ec0ff */
[----:B------:R-:W-:-:S02]  /*1510*/  IMAD R58, R22, 0xc400, R11 ;  /* 0x0000c400163a7824 */ /* 0x000fc400078e020b */
[----:B------:R-:W-:Y:S02]  /*1520*/  IMAD R59, R22, 0xc400, R12 ;  /* 0x0000c400163b7824 */ /* 0x000fe400078e020c */
[----:B------:R-:W-:Y:S02]  /*1530*/  IMAD R30, R28, 0x469f, RZ ;  /* 0x0000469f1c1e7824 */ /* 0x000fe400078e02ff */
[----:B------:R-:W0:Y:S01]  /*1540*/  S2R R28, SR_TID.X ;  /* 0x00000000001c7919 */ /* 0x000e220000002100 */
[C---:B------:R-:W-:Y:S02]  /*1550*/  IMAD R60, R22.reuse, 0xc400, R13 ;  /* 0x0000c400163c7824 */ /* 0x040fe400078e020d */
[----:B------:R-:W-:Y:S01]  /*1560*/  SHF.R.U32.HI R30, RZ, 0x15, R30 ;  /* 0x00000015ff1e7819 */ /* 0x000fe2000001161e */
[C---:B------:R-:W-:Y:S02]  /*1570*/  IMAD R61, R22.reuse, 0xc400, R14 ;  /* 0x0000c400163d7824 */ /* 0x040fe400078e020e */
[----:B------:R-:W-:Y:S01]  /*1580*/  IMAD R62, R22, 0xc400, R15 ;  /* 0x0000c400163e7824 */ /* 0x000fe200078e020f */
[----:B------:R-:W-:Y:S01]  /*1590*/  PRMT R31, R30, 0x9910, RZ ;  /* 0x000099101e1f7816 */ /* 0x000fe200000000ff */
[----:B------:R-:W-:-:S02]  /*15a0*/  IMAD R63, R22, 0xc400, R16 ;  /* 0x0000c400163f7824 */ /* 0x000fc400078e0210 */
[C---:B------:R-:W-:Y:S02]  /*15b0*/  IMAD R64, R22.reuse, 0xc400, R17 ;  /* 0x0000c40016407824 */ /* 0x040fe400078e0211 */
[C---:B------:R-:W-:Y:S02]  /*15c0*/  IMAD R30, R31.reuse, 0x74, RZ ;  /* 0x000000741f1e7824 */ /* 0x040fe400078e02ff */
[----:B------:R-:W-:Y:S02]  /*15d0*/  IMAD R31, R31, 0xc40, RZ ;  /* 0x00000c401f1f7824 */ /* 0x000fe400078e02ff */
[C---:B------:R-:W-:Y:S01]  /*15e0*/  IMAD R65, R22.reuse, 0xc400, R18 ;  /* 0x0000c40016417824 */ /* 0x040fe200078e0212 */
[----:B------:R-:W-:Y:S01]  /*15f0*/  IADD3 R30, PT, PT, RZ, -R30, RZ ;  /* 0x8000001eff1e7210 */ /* 0x000fe20007ffe0ff */
[C---:B------:R-:W-:Y:S02]  /*1600*/  IMAD R66, R22.reuse, 0xc400, R19 ;  /* 0x0000c40016427824 */ /* 0x040fe400078e0213 */
[----:B------:R-:W-:Y:S01]  /*1610*/  IMAD R67, R22, 0xc400, R20 ;  /* 0x0000c40016437824 */ /* 0x000fe200078e0214 */
[----:B------:R-:W-:Y:S01]  /*1620*/  PRMT R30, R30, 0x7710, RZ ;  /* 0x000077101e1e7816 */ /* 0x000fe200000000ff */
[----:B------:R-:W-:-:S03]  /*1630*/  IMAD R72, R22, 0xc400, R21 ;  /* 0x0000c40016487824 */ /* 0x000fc600078e0215 */
[----:B------:R-:W-:Y:S01]  /*1640*/  IADD3 R32, PT, PT, R29, R30, RZ ;  /* 0x0000001e1d207210 */ /* 0x000fe20007ffe0ff */
[----:B------:R-:W-:-:S03]  /*1650*/  IMAD R30, R2, 0x1880, R6 ;  /* 0x00001880021e7824 */ /* 0x000fc600078e0206 */
[----:B------:R-:W-:Y:S02]  /*1660*/  LOP3.LUT R32, R32, 0xffff, RZ, 0xc0, !PT ;  /* 0x0000ffff20207812 */ /* 0x000fe400078ec0ff */
[----:B------:R-:W-:Y:S02]  /*1670*/  IADD3 R33, PT, PT, R30, -0x39, RZ ;  /* 0xffffffc71e217810 */ /* 0x000fe40007ffe0ff */
[----:B0-----:R-:W-:Y:S02]  /*1680*/  SHF.L.U32 R29, R28, 0x2, RZ ;  /* 0x000000021c1d7819 */ /* 0x001fe400000006ff */
[----:B------:R-:W-:Y:S02]  /*1690*/  SHF.R.U32.HI R32, RZ, 0x1, R32 ;  /* 0x00000001ff207819 */ /* 0x000fe40000011620 */
[----:B------:R-:W-:Y:S01]  /*16a0*/  LOP3.LUT R28, R31, 0xffff, RZ, 0xc0, !PT ;  /* 0x0000ffff1f1c7812 */ /* 0x000fe200078ec0ff */
[----:B------:R-:W-:Y:S01]  /*16b0*/  IMAD R29, R0, 0x8, R29 ;  /* 0x00000008001d7824 */ /* 0x000fe200078e021d */
[----:B------:R-:W-:-:S02]  /*16c0*/  PRMT R32, R32, 0x9910, RZ ;  /* 0x0000991020207816 */ /* 0x000fc400000000ff */
[----:B------:R-:W-:Y:S02]  /*16d0*/  IADD3 R36, PT, PT, R28, R33, R24 ;  /* 0x000000211c247210 */ /* 0x000fe40007ffe018 */
[----:B------:R-:W-:Y:S02]  /*16e0*/  MOV R33, R32 ;  /* 0x0000002000217202 */ /* 0x000fe40000000f00 */
[----:B------:R-:W-:Y:S02]  /*16f0*/  SHF.R.U32.HI R31, RZ, 0x4, R29 ;  /* 0x00000004ff1f7819 */ /* 0x000fe4000001161d */
[----:B------:R-:W-:Y:S01]  /*1700*/  LOP3.LUT R28, R29, 0xc, RZ, 0xc0, !PT ;  /* 0x0000000c1d1c7812 */ /* 0x000fe200078ec0ff */
[----:B------:R-:W-:Y:S01]  /*1710*/  IMAD R33, R33, 0x38, RZ ;  /* 0x0000003821217824 */ /* 0x000fe200078e02ff */
[C---:B------:R-:W-:Y:S02]  /*1720*/  IADD3 R30, PT, PT, R29.reuse, 0x1, RZ ;  /* 0x000000011d1e7810 */ /* 0x040fe40007ffe0ff */
[C---:B------:R-:W-:Y:S01]  /*1730*/  IADD3 R32, PT, PT, R29.reuse, 0x2, RZ ;  /* 0x000000021d207810 */ /* 0x040fe20007ffe0ff */
[----:B------:R-:W-:Y:S01]  /*1740*/  VIADD R29, R29, 0x3 ;  /* 0x000000031d1d7836 */ /* 0x000fe20000000000 */
[----:B------:R-:W-:-:S02]  /*1750*/  LEA R31, R2, R31, 0x2 ;  /* 0x0000001f021f7211 */ /* 0x000fc400078e10ff */
[----:B------:R-:W-:Y:S02]  /*1760*/  LOP3.LUT R30, R30, 0xd, RZ, 0xc0, !PT ;  /* 0x0000000d1e1e7812 */ /* 0x000fe400078ec0ff */
[----:B------:R-:W-:Y:S01]  /*1770*/  LOP3.LUT R32, R32, 0xe, RZ, 0xc0, !PT ;  /* 0x0000000e20207812 */ /* 0x000fe200078ec0ff */
[----:B------:R-:W-:Y:S01]  /*1780*/  IMAD R31, R31, 0x240, RZ ;  /* 0x000002401f1f7824 */ /* 0x000fe200078e02ff */
[----:B------:R-:W-:Y:S02]  /*1790*/  LOP3.LUT R34, R29, 0xf, RZ, 0xc0, !PT ;  /* 0x0000000f1d227812 */ /* 0x000fe400078ec0ff */
[----:B------:R-:W-:Y:S01]  /*17a0*/  LOP3.LUT R33, R33, 0xffff, RZ, 0xc0, !PT ;  /* 0x0000ffff21217812 */ /* 0x000fe200078ec0ff */
[--C-:B------:R-:W-:Y:S02]  /*17b0*/  IMAD R73, R28, 0x9, R31.reuse ;  /* 0x000000091c497824 */ /* 0x100fe400078e021f */
[--C-:B------:R-:W-:Y:S01]  /*17c0*/  IMAD R29, R30, 0x9, R31.reuse ;  /* 0x000000091e1d7824 */ /* 0x100fe200078e021f */
[----:B------:R-:W-:Y:S01]  /*17d0*/  IADD3 R33, PT, PT, R33, R36, RZ ;  /* 0x0000002421217210 */ /* 0x000fe20007ffe0ff */
[----:B------:R-:W-:-:S02]  /*17e0*/  IMAD R75, R32, 0x9, R31 ;  /* 0x00000009204b7824 */ /* 0x000fc400078e021f */
[----:B------:R-:W-:Y:S02]  /*17f0*/  IMAD R31, R34, 0x9, R31 ;  /* 0x00000009221f7824 */ /* 0x000fe400078e021f */
[C---:B------:R-:W-:Y:S02]  /*1800*/  IMAD R73, R22.reuse, 0x90, R73 ;  /* 0x0000009016497824 */ /* 0x040fe400078e0249 */
[C---:B------:R-:W-:Y:S02]  /*1810*/  IMAD R74, R22.reuse, 0x90, R29 ;  /* 0x00000090164a7824 */ /* 0x040fe400078e021d */
[C---:B------:R-:W-:Y:S02]  /*1820*/  IMAD R75, R22.reuse, 0x90, R75 ;  /* 0x00000090164b7824 */ /* 0x040fe400078e024b */
[C---:B------:R-:W-:Y:S02]  /*1830*/  IMAD R76, R22.reuse, 0x90, R31 ;  /* 0x00000090164c7824 */ /* 0x040fe400078e021f */
[C---:B------:R-:W-:Y:S01]  /*1840*/  IMAD R77, R22.reuse, 0xc400, R33 ;  /* 0x0000c400164d7824 */ /* 0x040fe200078e0221 */
[----:B------:R-:W-:-:S04]  /*1850*/  IADD3 R22, PT, PT, R22, 0x1, RZ ;  /* 0x0000000116167810 */ /* 0x000fc80007ffe0ff */
[----:B------:R-:W-:-:S13]  /*1860*/  ISETP.NE.AND P3, PT, R22, 0x4, PT ;  /* 0x000000041600780c */ /* 0x000fda0003f65270 */
.L_x_5:
[----:B------:R-:W-:Y:S02]  /*1870*/  IADD3 R38, PT, PT, R6, UR4, RZ ;  /* 0x0000000406267c10 */ /* 0x000fe4000fffe0ff */
[----:B------:R-:W-:Y:S02]  /*1880*/  CS2R R102, SRZ ;  /* 0x0000000000667805 */ /* 0x000fe4000001ff00 */
[----:B------:R-:W-:Y:S01]  /*1890*/  LOP3.LUT R28, R40, 0xffff, RZ, 0xc0, !PT ;  /* 0x0000ffff281c7812 */ /* 0x000fe200078ec0ff */
[----:B------:R-:W-:Y:S01]  /*18a0*/  HFMA2 R71, -RZ, RZ, 0, 0 ;  /* 0x00000000ff477431 */ /* 0x000fe200000001ff */
[----:B------:R-:W-:Y:S02]  /*18b0*/  LOP3.LUT P2, RZ, R38, 0x1, R7, 0xf8, !PT ;  /* 0x0000000126ff7812 */ /* 0x000fe4000784f807 */
[----:B------:R-:W-:Y:S02]  /*18c0*/  LOP3.LUT R34, R45, 0xffff, RZ, 0xc0, !PT ;  /* 0x0000ffff2d227812 */ /* 0x000fe400078ec0ff */
[----:B------:R-:W-:-:S02]  /*18d0*/  MOV R39, RZ ;  /* 0x000000ff00277202 */ /* 0x000fc40000000f00 */
[----:B------:R-:W-:Y:S02]  /*18e0*/  CS2R R104, SRZ ;  /* 0x0000000000687805 */ /* 0x000fe4000001ff00 */
[C---:B------:R-:W-:Y:S02]  /*18f0*/  ISETP.GE.U32.OR P2, PT, R38.reuse, R25, !P2 ;  /* 0x000000192600720c */ /* 0x040fe40005746470 */
[----:B------:R-:W-:Y:S02]  /*1900*/  CS2R R106, SRZ ;  /* 0x00000000006a7805 */ /* 0x000fe4000001ff00 */
[----:B------:R-:W-:Y:S02]  /*1910*/  LOP3.LUT P1, RZ, R38, 0x1, R7, 0xf4, !PT ;  /* 0x0000000126ff7812 */ /* 0x000fe4000782f407 */
[----:B------:R-:W-:Y:S01]  /*1920*/  LOP3.LUT R36, R53, 0xffff, RZ, 0xc0, !PT ;  /* 0x0000ffff35247812 */ /* 0x000fe200078ec0ff */
[----:B------:R-:W-:Y:S01]  /*1930*/  IMAD.MOV.U32 R108, RZ, RZ, RZ ;  /* 0x000000ffff6c7224 */ /* 0x000fe200078e00ff */
[----:B------:R-:W-:Y:S01]  /*1940*/  BAR.SYNC.DEFER_BLOCKING 0x0 ;  /* 0x0000000000007b1d */ /* 0x000fe20000010000 */
[----:B------:R-:W-:-:S02]  /*1950*/  ISETP.GT.U32.OR P4, PT, R28, 0x6f, P2 ;  /* 0x0000006f1c00780c */ /* 0x000fc40001784470 */
[----:B------:R-:W-:Y:S02]  /*1960*/  LOP3.LUT R28, R43, 0xffff, RZ, 0xc0, !PT ;  /* 0x0000ffff2b1c7812 */ /* 0x000fe400078ec0ff */
[----:B------:R-:W-:Y:S02]  /*1970*/  ISETP.GE.U32.OR P1, PT, R38, R26, !P1 ;  /* 0x0000001a2600720c */ /* 0x000fe40004f26470 */
[----:B------:R-:W-:Y:S02]  /*1980*/  ISETP.GT.U32.OR P5, PT, R28, 0x6f, P2 ;  /* 0x0000006f1c00780c */ /* 0x000fe400017a4470 */
[----:B------:R-:W-:-:S04]  /*1990*/  LOP3.LUT R28, R44, 0xffff, RZ, 0xc0, !PT ;  /* 0x0000ffff2c1c7812 */ /* 0x000fc800078ec0ff */
[----:B------:R-:W-:Y:S01]  /*19a0*/  ISETP.GT.U32.OR P6, PT, R28, 0x6f, P1 ;  /* 0x0000006f1c00780c */ /* 0x000fe20000fc4470 */
[----:B------:R-:W0:Y:S01]  /*19b0*/  @!P4 LDC.64 R32, c[0x0][0x380] ;  /* 0x0000e000ff20cb82 */ /* 0x000e220000000a00 */
[----:B------:R-:W-:-:S07]  /*19c0*/  @!P4 IADD3 R35, PT, PT, R55, UR4, RZ ;  /* 0x000000043723cc10 */ /* 0x000fce000fffe0ff */
[----:B------:R-:W1:Y:S08]  /*19d0*/  @!P5 LDC.64 R30, c[0x0][0x380] ;  /* 0x0000e000ff1edb82 */ /* 0x000e700000000a00 */
[----:B------:R-:W2:Y:S01]  /*19e0*/  @!P6 LDC.64 R28, c[0x0][0x380] ;  /* 0x0000e000ff1ceb82 */ /* 0x000ea20000000a00 */
[----:B0-----:R-:W-:-:S04]  /*19f0*/  @!P4 IMAD.WIDE R32, R35, 0x4, R32 ;  /* 0x000000042320c825 */ /* 0x001fc800078e0220 */
[----:B------:R-:W-:Y:S01]  /*1a00*/  @!P5 VIADD R35, R57, UR4 ;  /* 0x000000043923dc36 */ /* 0x000fe20008000000 */
[----:B------:R0:W3:Y:S01]  /*1a10*/  @!P4 LDG.E.CONSTANT R102, desc[UR6][R32.64] ;  /* 0x000000062066c981 */ /* 0x0000e2000c1e9900 */
[----:B------:R-:W-:Y:S02]  /*1a20*/  ISETP.GT.U32.OR P4, PT, R34, 0x6f, P2 ;  /* 0x0000006f2200780c */ /* 0x000fe40001784470 */
[----:B-1----:R-:W-:Y:S01]  /*1a30*/  @!P5 IMAD.WIDE R30, R35, 0x4, R30 ;  /* 0x00000004231ed825 */ /* 0x002fe200078e021e */
[----:B------:R-:W-:Y:S02]  /*1a40*/  @!P6 IADD3 R35, PT, PT, R58, UR4, RZ ;  /* 0x000000043a23ec10 */ /* 0x000fe4000fffe0ff */
[----:B------:R-:W-:Y:S02]  /*1a50*/  LOP3.LUT R34, R46, 0xffff, RZ, 0xc0, !PT ;  /* 0x0000ffff2e227812 */ /* 0x000fe400078ec0ff */
[----:B------:R1:W4:Y:S02]  /*1a60*/  @!P5 LDG.E.CONSTANT R71, desc[UR6][R30.64] ;  /* 0x000000061e47d981 */ /* 0x000324000c1e9900 */
[----:B------:R-:W-:Y:S01]  /*1a70*/  ISETP.GT.U32.OR P5, PT, R34, 0x6f, P1 ;  /* 0x0000006f2200780c */ /* 0x000fe20000fa4470 */
[----:B--2---:R-:W-:Y:S01]  /*1a80*/  @!P6 IMAD.WIDE R28, R35, 0x4, R28 ;  /* 0x00000004231ce825 */ /* 0x004fe200078e021c */
[----:B------:R-:W-:-:S02]  /*1a90*/  LOP3.LUT R34, R47, 0xffff, RZ, 0xc0, !PT ;  /* 0x0000ffff2f227812 */ /* 0x000fc400078ec0ff */
[----:B0-----:R-:W0:Y:S02]  /*1aa0*/  @!P4 LDC.64 R32, c[0x0][0x380] ;  /* 0x0000e000ff20cb82 */ /* 0x001e240000000a00 */
[----:B------:R2:W5:Y:S01]  /*1ab0*/  @!P6 LDG.E.CONSTANT R39, desc[UR6][R28.64] ;  /* 0x000000061c27e981 */ /* 0x000562000c1e9900 */
[----:B------:R-:W-:Y:S02]  /*1ac0*/  ISETP.GT.U32.OR P6, PT, R34, 0x6f, P2 ;  /* 0x0000006f2200780c */ /* 0x000fe400017c4470 */
[----:B------:R-:W-:Y:S02]  /*1ad0*/  @!P4 IADD3 R35, PT, PT, R59, UR4, RZ ;  /* 0x000000043b23cc10 */ /* 0x000fe4000fffe0ff */
[----:B------:R-:W-:Y:S02]  /*1ae0*/  LOP3.LUT R34, R48, 0xffff, RZ, 0xc0, !PT ;  /* 0x0000ffff30227812 */ /* 0x000fe400078ec0ff */
[----:B-1----:R-:W1:Y:S08]  /*1af0*/  @!P5 LDC.64 R30, c[0x0][0x380] ;  /* 0x0000e000ff1edb82 */ /* 0x002e700000000a00 */
[----:B--2---:R-:W2:Y:S01]  /*1b00*/  @!P6 LDC.64 R28, c[0x0][0x380] ;  /* 0x0000e000ff1ceb82 */ /* 0x004ea20000000a00 */
[----:B0-----:R-:W-:-:S04]  /*1b10*/  @!P4 IMAD.WIDE R32, R35, 0x4, R32 ;  /* 0x000000042320c825 */ /* 0x001fc800078e0220 */
[----:B------:R-:W-:Y:S01]  /*1b20*/  @!P5 VIADD R35, R60, UR4 ;  /* 0x000000043c23dc36 */ /* 0x000fe20008000000 */
[----:B------:R0:W5:Y:S01]  /*1b30*/  @!P4 LDG.E.CONSTANT R103, desc[UR6][R32.64] ;  /* 0x000000062067c981 */ /* 0x000162000c1e9900 */
[----:B------:R-:W-:Y:S02]  /*1b40*/  ISETP.GT.U32.OR P4, PT, R34, 0x6f, P1 ;  /* 0x0000006f2200780c */ /* 0x000fe40000f84470 */
[----:B------:R-:W-:Y:S01]  /*1b50*/  LOP3.LUT R34, R49, 0xffff, RZ, 0xc0, !PT ;  /* 0x0000ffff31227812 */ /* 0x000fe200078ec0ff */
[----:B-1----:R-:W-:Y:S01]  /*1b60*/  @!P5 IMAD.WIDE R30, R35, 0x4, R30 ;  /* 0x00000004231ed825 */ /* 0x002fe200078e021e */
[----:B------:R-:W-:-:S04]  /*1b70*/  @!P6 IADD3 R35, PT, PT, R61, UR4, RZ ;  /* 0x000000043d23ec10 */ /* 0x000fc8000fffe0ff */
[----:B------:R1:W5:Y:S01]  /*1b80*/  @!P5 LDG.E.CONSTANT R105, desc[UR6][R30.64] ;  /* 0x000000061e69d981 */ /* 0x000362000c1e9900 */
[----:B------:R-:W-:Y:S01]  /*1b90*/  ISETP.GT.U32.OR P5, PT, R34, 0x6f, P2 ;  /* 0x0000006f2200780c */ /* 0x000fe200017a4470 */
[----:B--2---:R-:W-:Y:S01]  /*1ba0*/  @!P6 IMAD.WIDE R28, R35, 0x4, R28 ;  /* 0x00000004231ce825 */ /* 0x004fe200078e021c */
[----:B------:R-:W-:Y:S02]  /*1bb0*/  LOP3.LUT R34, R50, 0xffff, RZ, 0xc0, !PT ;  /* 0x0000ffff32227812 */ /* 0x000fe400078ec0ff */
[----:B0-----:R-:W0:Y:S02]  /*1bc0*/  @!P4 LDC.64 R32, c[0x0][0x380] ;  /* 0x0000e000ff20cb82 */ /* 0x001e240000000a00 */
[----:B------:R2:W5:Y:S01]  /*1bd0*/  @!P6 LDG.E.CONSTANT R104, desc[UR6][R28.64] ;  /* 0x000000061c68e981 */ /* 0x000562000c1e9900 */
[----:B------:R-:W-:Y:S02]  /*1be0*/  ISETP.GT.U32.OR P6, PT, R34, 0x6f, P1 ;  /* 0x0000006f2200780c */ /* 0x000fe40000fc4470 */
[----:B------:R-:W-:-:S02]  /*1bf0*/  @!P4 IADD3 R35, PT, PT, R62, UR4, RZ ;  /* 0x000000043e23cc10 */ /* 0x000fc4000fffe0ff */
[----:B------:R-:W-:Y:S02]  /*1c00*/  LOP3.LUT R34, R51, 0xffff, RZ, 0xc0, !PT ;  /* 0x0000ffff33227812 */ /* 0x000fe400078ec0ff */
[----:B-1----:R-:W1:Y:S01]  /*1c10*/  @!P5 LDC.64 R30, c[0x0][0x380] ;  /* 0x0000e000ff1edb82 */ /* 0x002e620000000a00 */
[----:B------:R-:W-:-:S07]  /*1c20*/  @!P5 IADD3 R37, PT, PT, R63, UR4, RZ ;  /* 0x000000043f25dc10 */ /* 0x000fce000fffe0ff */
[----:B--2---:R-:W2:Y:S01]  /*1c30*/  @!P6 LDC.64 R28, c[0x0][0x380] ;  /* 0x0000e000ff1ceb82 */ /* 0x004ea20000000a00 */
[----:B0-----:R-:W-:Y:S01]  /*1c40*/  @!P4 IMAD.WIDE R32, R35, 0x4, R32 ;  /* 0x000000042320c825 */ /* 0x001fe200078e0220 */
[----:B------:R-:W-:-:S04]  /*1c50*/  @!P6 IADD3 R35, PT, PT, R64, UR4, RZ ;  /* 0x000000044023ec10 */ /* 0x000fc8000fffe0ff */
[----:B------:R0:W5:Y:S01]  /*1c60*/  @!P4 LDG.E.CONSTANT R106, desc[UR6][R32.64] ;  /* 0x00000006206ac981 */ /* 0x000162000c1e9900 */
[----:B------:R-:W-:Y:S02]  /*1c70*/  ISETP.GT.U32.OR P4, PT, R34, 0x6f, P2 ;  /* 0x0000006f2200780c */ /* 0x000fe40001784470 */
[----:B------:R-:W-:Y:S01]  /*1c80*/  ISETP.GT.U32.OR P2, PT, R36, 0x6f, P2 ;  /* 0x0000006f2400780c */ /* 0x000fe20001744470 */
[----:B-1----:R-:W-:Y:S01]  /*1c90*/  @!P5 IMAD.WIDE R30, R37, 0x4, R30 ;  /* 0x00000004251ed825 */ /* 0x002fe200078e021e */
[----:B------:R-:W-:Y:S02]  /*1ca0*/  LOP3.LUT R34, R52, 0xffff, RZ, 0xc0, !PT ;  /* 0x0000ffff34227812 */ /* 0x000fe400078ec0ff */
[----:B------:R-:W-:Y:S02]  /*1cb0*/  LOP3.LUT R36, R42, 0xffff, RZ, 0xc0, !PT ;  /* 0x0000ffff2a247812 */ /* 0x000fe400078ec0ff */
[----:B------:R1:W5:Y:S01]  /*1cc0*/  @!P5 LDG.E.CONSTANT R107, desc[UR6][R30.64] ;  /* 0x000000061e6bd981 */ /* 0x000362000c1e9900 */
[----:B--2---:R-:W-:Y:S01]  /*1cd0*/  @!P6 IMAD.WIDE R28, R35, 0x4, R28 ;  /* 0x00000004231ce825 */ /* 0x004fe200078e021c */
[----:B0-----:R-:W-:-:S02]  /*1ce0*/  LOP3.LUT R32, R54, 0xffff, RZ, 0xc0, !PT ;  /* 0x0000ffff36207812 */ /* 0x001fc400078ec0ff */
[----:B------:R-:W-:Y:S02]  /*1cf0*/  ISETP.GT.U32.OR P5, PT, R34, 0x6f, P1 ;  /* 0x0000006f2200780c */ /* 0x000fe40000fa4470 */
[----:B------:R0:W2:Y:S01]  /*1d00*/  @!P6 LDG.E.CONSTANT R108, desc[UR6][R28.64] ;  /* 0x000000061c6ce981 */ /* 0x0000a2000c1e9900 */
[----:B------:R-:W-:Y:S01]  /*1d10*/  ISETP.GT.U32.OR P6, PT, R36, 0x6f, P1 ;  /* 0x0000006f2400780c */ /* 0x000fe20000fc4470 */
[----:B------:R-:W0:Y:S01]  /*1d20*/  @!P4 LDC.64 R34, c[0x0][0x380] ;  /* 0x0000e000ff22cb82 */ /* 0x000e220000000a00 */
[----:B------:R-:W-:-:S07]  /*1d30*/  ISETP.GT.U32.OR P1, PT, R32, 0x6f, P1 ;  /* 0x0000006f2000780c */ /* 0x000fce0000f24470 */
[----:B-1----:R-:W1:Y:S08]  /*1d40*/  @!P2 LDC.64 R30, c[0x0][0x380] ;  /* 0x0000e000ff1eab82 */ /* 0x002e700000000a00 */
[----:B------:R-:W1:Y:S08]  /*1d50*/  @!P5 LDC.64 R32, c[0x0][0x380] ;  /* 0x0000e000ff20db82 */ /* 0x000e700000000a00 */
[----:B------:R-:W1:Y:S08]  /*1d60*/  @!P6 LDC.64 R36, c[0x0][0x380] ;  /* 0x0000e000ff24eb82 */ /* 0x000e700000000a00 */
[----:B0-----:R-:W0:Y:S01]  /*1d70*/  @!P1 LDC.64 R28, c[0x0][0x380] ;  /* 0x0000e000ff1c9b82 */ /* 0x001e220000000a00 */
[----:B------:R-:W-:Y:S01]  /*1d80*/  @!P4 IADD3 R109, PT, PT, R65, UR4, RZ ;  /* 0x00000004416dcc10 */ /* 0x000fe2000fffe0ff */
[----:B------:R-:W-:Y:S01]  /*1d90*/  HFMA2 R110, -RZ, RZ, 0, 0 ;  /* 0x00000000ff6e7431 */ /* 0x000fe200000001ff */
[----:B------:R-:W-:Y:S01]  /*1da0*/  @!P5 IADD3 R111, PT, PT, R66, UR4, RZ ;  /* 0x00000004426fdc10 */ /* 0x000fe2000fffe0ff */
[----:B------:R-:W-:-:S02]  /*1db0*/  HFMA2 R114, -RZ, RZ, 0, 0 ;  /* 0x00000000ff727431 */ /* 0x000fc400000001ff */
[----:B------:R-:W-:Y:S01]  /*1dc0*/  @!P4 IMAD.WIDE R34, R109, 0x4, R34 ;  /* 0x000000046d22c825 */ /* 0x000fe200078e0222 */
[----:B------:R-:W-:Y:S02]  /*1dd0*/  @!P2 IADD3 R113, PT, PT, R67, UR4, RZ ;  /* 0x000000044371ac10 */ /* 0x000fe4000fffe0ff */
[----:B------:R-:W-:Y:S01]  /*1de0*/  @!P1 IADD3 R117, PT, PT, R72, UR4, RZ ;  /* 0x0000000448759c10 */ /* 0x000fe2000fffe0ff */
[----:B------:R-:W-:Y:S01]  /*1df0*/  @!P6 VIADD R109, R56, UR4 ;  /* 0x00000004386dec36 */ /* 0x000fe20008000000 */
[----:B------:R-:W-:Y:S01]  /*1e00*/  MOV R112, RZ ;  /* 0x000000ff00707202 */ /* 0x000fe20000000f00 */
[----:B------:R1:W2:Y:S01]  /*1e10*/  @!P4 LDG.E.CONSTANT R110, desc[UR6][R34.64] ;  /* 0x00000006226ec981 */ /* 0x0002a2000c1e9900 */
[----:B------:R-:W-:Y:S02]  /*1e20*/  IMAD.MOV.U32 R116, RZ, RZ, RZ ;  /* 0x000000ffff747224 */ /* 0x000fe400078e00ff */
[----:B-1----:R-:W-:-:S04]  /*1e30*/  @!P5 IMAD.WIDE R32, R111, 0x4, R32 ;  /* 0x000000046f20d825 */ /* 0x002fc800078e0220 */
[----:B------:R-:W-:Y:S01]  /*1e40*/  @!P2 IMAD.WIDE R30, R113, 0x4, R30 ;  /* 0x00000004711ea825 */ /* 0x000fe200078e021e */
[----:B------:R-:W2:Y:S01]  /*1e50*/  @!P5 LDG.E.CONSTANT R112, desc[UR6][R32.64] ;  /* 0x000000062070d981 */ /* 0x000ea2000c1e9900 */
[----:B------:R-:W-:Y:S02]  /*1e60*/  MOV R34, RZ ;  /* 0x000000ff00227202 */ /* 0x000fe40000000f00 */
[----:B------:R-:W-:Y:S01]  /*1e70*/  @!P6 IMAD.WIDE R36, R109, 0x4, R36 ;  /* 0x000000046d24e825 */ /* 0x000fe200078e0224 */
[----:B------:R-:W2:Y:S03]  /*1e80*/  @!P2 LDG.E.CONSTANT R114, desc[UR6][R30.64] ;  /* 0x000000061e72a981 */ /* 0x000ea6000c1e9900 */
[----:B0-----:R-:W-:Y:S01]  /*1e90*/  @!P1 IMAD.WIDE R28, R117, 0x4, R28 ;  /* 0x00000004751c9825 */ /* 0x001fe200078e021c */
[----:B------:R-:W2:Y:S04]  /*1ea0*/  @!P6 LDG.E.CONSTANT R34, desc[UR6][R36.64] ;  /* 0x000000062422e981 */ /* 0x000ea8000c1e9900 */
[----:B------:R-:W2:Y:S01]  /*1eb0*/  @!P1 LDG.E.CONSTANT R116, desc[UR6][R28.64] ;  /* 0x000000061c749981 */ /* 0x000ea2000c1e9900 */
[----:B------:R-:W-:Y:S03]  /*1ec0*/  BSSY.RECONVERGENT B0, `(.L_x_0) ;  /* 0x000001e000007945 */ /* 0x000fe60003800200 */
[----:B---3--:R0:W-:Y:S04]  /*1ed0*/  STS [R5], R102 ;  /* 0x0000006605007388 */ /* 0x0081e80000000800 */
[----:B----4-:R0:W-:Y:S04]  /*1ee0*/  STS [R5+0x8], R71 ;  /* 0x0000084705007388 */ /* 0x0101e80000000800 */
[----:B-----5:R0:W-:Y:S04]  /*1ef0*/  STS [R5+0xc], R39 ;  /* 0x00000c2705007388 */ /* 0x0201e80000000800 */
[----:B------:R0:W-:Y:S04]  /*1f00*/  STS [R5+0x10], R103 ;  /* 0x0000106705007388 */ /* 0x0001e80000000800 */
[----:B------:R0:W-:Y:S04]  /*1f10*/  STS [R5+0x14], R105 ;  /* 0x0000146905007388 */ /* 0x0001e80000000800 */
[----:B------:R0:W-:Y:S04]  /*1f20*/  STS [R5+0x18], R104 ;  /* 0x0000186805007388 */ /* 0x0001e80000000800 */
[----:B------:R0:W-:Y:S04]  /*1f30*/  STS [R5+0x1c], R106 ;  /* 0x00001c6a05007388 */ /* 0x0001e80000000800 */
[----:B------:R0:W-:Y:S04]  /*1f40*/  STS [R5+0x20], R107 ;  /* 0x0000206b05007388 */ /* 0x0001e80000000800 */
[----:B--2---:R0:W-:Y:S04]  /*1f50*/  STS [R5+0x24], R108 ;  /* 0x0000246c05007388 */ /* 0x0041e80000000800 */
[----:B------:R0:W-:Y:S04]  /*1f60*/  STS [R5+0x28], R110 ;  /* 0x0000286e05007388 */ /* 0x0001e80000000800 */
[----:B------:R0:W-:Y:S04]  /*1f70*/  STS [R5+0x2c], R112 ;  /* 0x00002c7005007388 */ /* 0x0001e80000000800 */
[----:B------:R0:W-:Y:S04]  /*1f80*/  STS [R5+0x30], R114 ;  /* 0x0000307205007388 */ /* 0x0001e80000000800 */
[----:B------:R0:W-:Y:S04]  /*1f90*/  STS [R5+0x4], R34 ;  /* 0x0000042205007388 */ /* 0x0001e80000000800 */
[----:B------:R0:W-:Y:S01]  /*1fa0*/  STS [R5+0x34], R116 ;  /* 0x0000347405007388 */ /* 0x0001e20000000800 */
[----:B------:R-:W-:Y:S05]  /*1fb0*/  @P0 BRA `(.L_x_1) ;  /* 0x0000000000380947 */ /* 0x000fea0003800000 */
[----:B------:R-:W-:Y:S01]  /*1fc0*/  LOP3.LUT P1, RZ, R38, 0x1, R0, 0xf8, !PT ;  /* 0x0000000126ff7812 */ /* 0x000fe2000782f800 */
[----:B------:R-:W-:Y:S01]  /*1fd0*/  BSSY.RECONVERGENT B1, `(.L_x_2) ;  /* 0x000000b000017945 */ /* 0x000fe20003800200 */
[----:B------:R-:W-:Y:S02]  /*1fe0*/  IADD3 R29, PT, PT, -R24, 0x39, RZ ;  /* 0x00000039181d7810 */ /* 0x000fe40007ffe1ff */
[----:B------:R-:W-:Y:S02]  /*1ff0*/  LOP3.LUT R28, R41, 0xffff, RZ, 0xc0, !PT ;  /* 0x0000ffff291c7812 */ /* 0x000fe400078ec0ff */
[----:B------:R-:W-:-:S04]  /*2000*/  ISETP.GE.U32.OR P1, PT, R38, R29, !P1 ;  /* 0x0000001d2600720c */ /* 0x000fc80004f26470 */
[----:B------:R-:W-:Y:S02]  /*2010*/  ISETP.GT.U32.OR P1, PT, R28, 0x6f, P1 ;  /* 0x0000006f1c00780c */ /* 0x000fe40000f24470 */
[----:B------:R-:W-:-:S11]  /*2020*/  MOV R28, RZ ;  /* 0x000000ff001c7202 */ /* 0x000fd60000000f00 */
[----:B------:R-:W-:Y:S05]  /*2030*/  @P1 BRA `(.L_x_3) ;  /* 0x0000000000101947 */ /* 0x000fea0003800000 */
[----:B------:R-:W1:Y:S01]  /*2040*/  LDC.64 R28, c[0x0][0x380] ;  /* 0x0000e000ff1c7b82 */ /* 0x000e620000000a00 */
[----:B------:R-:W-:-:S05]  /*2050*/  IADD3 R31, PT, PT, R77, UR4, RZ ;  /* 0x000000044d1f7c10 */ /* 0x000fca000fffe0ff */
[----:B-1----:R-:W-:-:S06]  /*2060*/  IMAD.WIDE R28, R31, 0x4, R28 ;  /* 0x000000041f1c7825 */ /* 0x002fcc00078e021c */
[----:B------:R1:W5:Y:S02]  /*2070*/  LDG.E.CONSTANT R28, desc[UR6][R28.64] ;  /* 0x000000061c1c7981 */ /* 0x000364000c1e9900 */
.L_x_3:
[----:B------:R-:W-:Y:S05]  /*2080*/  BSYNC.RECONVERGENT B1 ;  /* 0x0000000000017941 */ /* 0x000fea0003800200 */
.L_x_2:
[----:B-----5:R2:W-:Y:S02]  /*2090*/  STS [R3+0x38], R28 ;  /* 0x0000381c03007388 */ /* 0x0205e40000000800 */
.L_x_1:
[----:B------:R-:W-:Y:S05]  /*20a0*/  BSYNC.RECONVERGENT B0 ;  /* 0x0000000000007941 */ /* 0x000fea0003800200 */
.L_x_0:
[----:B0-----:R-:W0:Y:S01]  /*20b0*/  LDC.64 R102, c[0x0][0x388] ;  /* 0x0000e200ff667b82 */ /* 0x001e220000000a00 */
[----:B------:R-:W-:Y:S01]  /*20c0*/  IADD3 R31, PT, PT, R73, UR4, RZ ;  /* 0x00000004491f7c10 */ /* 0x000fe2000fffe0ff */
[----:B------:R-:W-:Y:S01]  /*20d0*/  VIADD R37, R75, UR4 ;  /* 0x000000044b257c36 */ /* 0x000fe20008000000 */
[----:B------:R-:W-:Y:S02]  /*20e0*/  IADD3 R35, PT, PT, R74, UR4, RZ ;  /* 0x000000044a237c10 */ /* 0x000fe4000fffe0ff */
[----:B-1----:R-:W-:Y:S01]  /*20f0*/  IADD3 R29, PT, PT, R76, UR4, RZ ;  /* 0x000000044c1d7c10 */ /* 0x002fe2000fffe0ff */
[----:B0-----:R-:W-:-:S04]  /*2100*/  IMAD.WIDE.U32 R30, R31, 0x4, R102 ;  /* 0x000000041f1e7825 */ /* 0x001fc800078e0066 */
[--C-:B------:R-:W-:Y:S01]  /*2110*/  IMAD.WIDE.U32 R34, R35, 0x4, R102.reuse ;  /* 0x0000000423227825 */ /* 0x100fe200078e0066 */
[----:B--2---:R-:W2:Y:S03]  /*2120*/  LDG.E.CONSTANT R28, desc[UR6][R30.64] ;  /* 0x000000061e1c7981 */ /* 0x004ea6000c1e9900 */
[--C-:B------:R-:W-:Y:S01]  /*2130*/  IMAD.WIDE.U32 R36, R37, 0x4, R102.reuse ;  /* 0x0000000425247825 */ /* 0x100fe200078e0066 */
[----:B------:R-:W3:Y:S03]  /*2140*/  LDG.E.CONSTANT R32, desc[UR6][R34.64+0xc] ;  /* 0x00000c0622207981 */ /* 0x000ee6000c1e9900 */
[----:B------:R-:W-:Y:S01]  /*2150*/  IMAD.WIDE.U32 R102, R29, 0x4, R102 ;  /* 0x000000041d667825 */ /* 0x000fe200078e0066 */
[----:B------:R-:W3:Y:S04]  /*2160*/  LDG.E.CONSTANT R33, desc[UR6][R34.64+0x18] ;  /* 0x0000180622217981 */ /* 0x000ee8000c1e9900 */
[----:B------:R-:W2:Y:S04]  /*2170*/  LDG.E.CONSTANT R29, desc[UR6][R30.64+0xc] ;  /* 0x00000c061e1d7981 */ /* 0x000ea8000c1e9900 */
[----:B------:R-:W4:Y:S04]  /*2180*/  LDG.E.CONSTANT R38, desc[UR6][R102.64+0xc] ;  /* 0x00000c0666267981 */ /* 0x000f28000c1e9900 */
[----:B------:R-:W4:Y:S04]  /*2190*/  LDG.E.CONSTANT R39, desc[UR6][R102.64+0x18] ;  /* 0x0000180666277981 */ /* 0x000f28000c1e9900 */
[----:B------:R-:W2:Y:S04]  /*21a0*/  LDG.E.CONSTANT R30, desc[UR6][R30.64+0x18] ;  /* 0x000018061e1e7981 */ /* 0x000ea8000c1e9900 */
[----:B------:R-:W2:Y:S04]  /*21b0*/  LDG.E.CONSTANT R31, desc[UR6][R34.64] ;  /* 0x00000006221f7981 */ /* 0x000ea8000c1e9900 */
[----:B------:R-:W3:Y:S04]  /*21c0*/  LDG.E.CONSTANT R34, desc[UR6][R36.64] ;  /* 0x0000000624227981 */ /* 0x000ee8000c1e9900 */
[----:B------:R-:W3:Y:S04]  /*21d0*/  LDG.E.CONSTANT R35, desc[UR6][R36.64+0xc] ;  /* 0x00000c0624237981 */ /* 0x000ee8000c1e9900 */
[----:B------:R-:W4:Y:S04]  /*21e0*/  LDG.E.CONSTANT R36, desc[UR6][R36.64+0x18] ;  /* 0x0000180624247981 */ /* 0x000f28000c1e9900 */
[----:B------:R0:W4:Y:S01]  /*21f0*/  LDG.E.CONSTANT R37, desc[UR6][R102.64] ;  /* 0x0000000666257981 */ /* 0x000122000c1e9900 */
[----:B------:R-:W-:Y:S01]  /*2200*/  UMOV UR5, 0x1d0 ;  /* 0x000001d000057882 */ /* 0x000fe20000000000 */
[----:B0-----:R-:W-:-:S02]  /*2210*/  MOV R102, R27 ;  /* 0x0000001b00667202 */ /* 0x001fc40000000f00 */
[----:B--2---:R0:W-:Y:S04]  /*2220*/  STS.128 [R23], R28 ;  /* 0x0000001c17007388 */ /* 0x0041e80000000c00 */
[----:B---3--:R0:W-:Y:S04]  /*2230*/  STS.128 [R23+0x10], R32 ;  /* 0x0000102017007388 */ /* 0x0081e80000000c00 */
[----:B----4-:R0:W-:Y:S01]  /*2240*/  STS.128 [R23+0x20], R36 ;  /* 0x0000202417007388 */ /* 0x0101e20000000c00 */
[----:B------:R-:W-:Y:S06]  /*2250*/  BAR.SYNC.DEFER_BLOCKING 0x0 ;  /* 0x0000000000007b1d */ /* 0x000fec0000010000 */
.L_x_4:
[----:B------:R-:W-:Y:S04]  /*2260*/  LDS R117, [R4+UR5+-0x1d0] ;  /* 0xfffe300504757984 */ /* 0x000fe80008000800 */
[----:B0-----:R-:W0:Y:S04]  /*2270*/  LDS.64 R30, [R102+-0x180] ;  /* 0xfffe8000661e7984 */ /* 0x001e280000000a00 */
[----:B------:R-:W1:Y:S04]  /*2280*/  LDS R104, [R4+UR5+-0x1b8] ;  /* 0xfffe480504687984 */ /* 0x000e680008000800 */
[----:B------:R-:W2:Y:S04]  /*2290*/  LDS R118, [R4+UR5+-0x1c8] ;  /* 0xfffe380504767984 */ /* 0x000ea80008000800 */
[----:B------:R-:W3:Y:S04]  /*22a0*/  LDS R103, [R4+UR5+-0x1c0] ;  /* 0xfffe400504677984 */ /* 0x000ee80008000800 */
[----:B------:R-:W4:Y:S04]  /*22b0*/  LDS R105, [R4+UR5+-0x1b0] ;  /* 0xfffe500504697984 */ /* 0x000f280008000800 */
[----:B------:R-:W5:Y:S04]  /*22c0*/  LDS R106, [R4+UR5+-0x1a8] ;  /* 0xfffe5805046a7984 */ /* 0x000f680008000800 */
[----:B------:R-:W5:Y:S04]  /*22d0*/  LDS R107, [R4+UR5+-0x1a0] ;  /* 0xfffe6005046b7984 */ /* 0x000f680008000800 */
[----:B------:R-:W5:Y:S04]  /*22e0*/  LDS.64 R28, [R102+-0xc0] ;  /* 0xffff4000661c7984 */ /* 0x000f680000000a00 */
[----:B------:R-:W-:Y:S04]  /*22f0*/  LDS.64 R38, [R102+-0x178] ;  /* 0xfffe880066267984 */ /* 0x000fe80000000a00 */
[----:B------:R-:W5:Y:S04]  /*2300*/  LDS R110, [R4+UR5+0x18] ;  /* 0x00001805046e7984 */ /* 0x000f680008000800 */
[----:B------:R-:W5:Y:S01]  /*2310*/  LDS R116, [R4+UR5] ;  /* 0x0000000504747984 */ /* 0x000f620008000800 */
[----:B0-----:R-:W-:-:S03]  /*2320*/  FFMA R33, R117, R30, R96 ;  /* 0x0000001e75217223 */ /* 0x001fc60000000060 */
[----:B------:R-:W0:Y:S01]  /*2330*/  LDS R108, [R4+UR5+0x8] ;  /* 0x00000805046c7984 */ /* 0x000e220008000800 */
[----:B-1----:R-:W-:-:S03]  /*2340*/  FFMA R99, R104, R30, R99 ;  /* 0x0000001e68637223 */ /* 0x002fc60000000063 */
[----:B------:R-:W1:Y:S01]  /*2350*/  LDS R109, [R4+UR5+0x10] ;  /* 0x00001005046d7984 */ /* 0x000e620008000800 */
[----:B--2---:R-:W-:-:S03]  /*2360*/  FFMA R119, R118, R30, R97 ;  /* 0x0000001e76777223 */ /* 0x004fc60000000061 */
[----:B------:R-:W2:Y:S01]  /*2370*/  LDS R111, [R4+UR5+0x20] ;  /* 0x00002005046f7984 */ /* 0x000ea20008000800 */
[----:B---3--:R-:W-:-:S03]  /*2380*/  FFMA R98, R103, R30, R98 ;  /* 0x0000001e67627223 */ /* 0x008fc60000000062 */
[----:B------:R-:W3:Y:S01]  /*2390*/  LDS R112, [R4+UR5+0x28] ;  /* 0x0000280504707984 */ /* 0x000ee20008000800 */
[----:B----4-:R-:W-:-:S03]  /*23a0*/  FFMA R100, R105, R30, R100 ;  /* 0x0000001e69647223 */ /* 0x010fc60000000064 */
[----:B------:R-:W4:Y:S01]  /*23b0*/  LDS R113, [R4+UR5+0x30] ;  /* 0x0000300504717984 */ /* 0x000f220008000800 */
[----:B-----5:R-:W-:-:S03]  /*23c0*/  FFMA R121, R106, R30, R101 ;  /* 0x0000001e6a797223 */ /* 0x020fc60000000065 */
[----:B------:R-:W5:Y:S01]  /*23d0*/  LDS R114, [R4+UR5+-0x198] ;  /* 0xfffe680504727984 */ /* 0x000f620008000800 */
[----:B------:R-:W-:-:S03]  /*23e0*/  FFMA R96, R107, R30, R115 ;  /* 0x0000001e6b607223 */ /* 0x000fc60000000073 */
[----:B------:R-:W5:Y:S01]  /*23f0*/  LDS.64 R36, [R102+-0xb8] ;  /* 0xffff480066247984 */ /* 0x000f620000000a00 */
[-C--:B------:R-:W-:Y:S01]  /*2400*/  FFMA R71, R117, R28.reuse, R94 ;  /* 0x0000001c75477223 */ /* 0x080fe2000000005e */
[-C--:B------:R-:W-:Y:S01]  /*2410*/  FFMA R97, R118, R28.reuse, R92 ;  /* 0x0000001c76617223 */ /* 0x080fe2000000005c */
[-C--:B------:R-:W-:Y:S01]  /*2420*/  FFMA R30, R103, R28.reuse, R91 ;  /* 0x0000001c671e7223 */ /* 0x080fe2000000005b */
[----:B------:R-:W5:Y:S01]  /*2430*/  LDS.64 R34, [R102] ;  /* 0x0000000066227984 */ /* 0x000f620000000a00 */
[-C--:B------:R-:W-:Y:S01]  /*2440*/  FFMA R101, R104, R28.reuse, R90 ;  /* 0x0000001c68657223 */ /* 0x080fe2000000005a */
[-C--:B------:R-:W-:Y:S01]  /*2450*/  FFMA R70, R105, R28.reuse, R70 ;  /* 0x0000001c69467223 */ /* 0x080fe20000000046 */
[-C--:B------:R-:W-:Y:S01]  /*2460*/  FFMA R115, R106, R28.reuse, R93 ;  /* 0x0000001c6a737223 */ /* 0x080fe2000000005d */
[----:B------:R-:W-:Y:S01]  /*2470*/  FFMA R28, R107, R28, R95 ;  /* 0x0000001c6b1c7223 */ /* 0x000fe2000000005f */
[-C--:B------:R-:W-:Y:S01]  /*2480*/  FFMA R94, R110, R39.reuse, R99 ;  /* 0x000000276e5e7223 */ /* 0x080fe20000000063 */
[----:B------:R-:W-:-:S03]  /*2490*/  FFMA R93, R116, R39, R33 ;  /* 0x00000027745d7223 */ /* 0x000fc60000000021 */
[----:B------:R-:W-:Y:S01]  /*24a0*/  FFMA R94, R105, R31, R94 ;  /* 0x0000001f695e7223 */ /* 0x000fe2000000005e */
[----:B------:R-:W5:Y:S01]  /*24b0*/  LDS.64 R32, [R102+0x8] ;  /* 0x0000080066207984 */ /* 0x000f620000000a00 */
[----:B0-----:R-:W-:Y:S01]  /*24c0*/  FFMA R90, R108, R39, R119 ;  /* 0x000000276c5a7223 */ /* 0x001fe20000000077 */
[----:B------:R-:W-:Y:S01]  /*24d0*/  FFMA R93, R118, R31, R93 ;  /* 0x0000001f765d7223 */ /* 0x000fe2000000005d */
[-C--:B-1----:R-:W-:Y:S01]  /*24e0*/  FFMA R91, R109, R39.reuse, R98 ;  /* 0x000000276d5b7223 */ /* 0x082fe20000000062 */
[----:B--2---:R-:W-:Y:S01]  /*24f0*/  FFMA R95, R111, R39, R100 ;  /* 0x000000276f5f7223 */ /* 0x004fe20000000064 */
[-C--:B------:R-:W-:Y:S02]  /*2500*/  FFMA R100, R103, R31.reuse, R90 ;  /* 0x0000001f67647223 */ /* 0x080fe4000000005a */
[----:B------:R-:W-:Y:S01]  /*2510*/  FFMA R91, R104, R31, R91 ;  /* 0x0000001f685b7223 */ /* 0x000fe2000000005b */
[-C--:B---3--:R-:W-:Y:S01]  /*2520*/  FFMA R92, R112, R39.reuse, R121 ;  /* 0x00000027705c7223 */ /* 0x088fe20000000079 */
[----:B----4-:R-:W-:Y:S01]  /*2530*/  FFMA R99, R113, R39, R96 ;  /* 0x0000002771637223 */ /* 0x010fe20000000060 */
[----:B------:R-:W-:-:S02]  /*2540*/  FFMA R39, R106, R31, R95 ;  /* 0x0000001f6a277223 */ /* 0x000fc4000000005f */
[-C--:B------:R-:W-:Y:S01]  /*2550*/  FFMA R92, R107, R31.reuse, R92 ;  /* 0x0000001f6b5c7223 */ /* 0x080fe2000000005c */
[----:B-----5:R-:W-:Y:S01]  /*2560*/  FFMA R120, R114, R31, R99 ;  /* 0x0000001f72787223 */ /* 0x020fe20000000063 */
[-C--:B------:R-:W-:Y:S01]  /*2570*/  FFMA R31, R116, R37.reuse, R71 ;  /* 0x00000025741f7223 */ /* 0x080fe20000000047 */
[-C--:B------:R-:W-:Y:S01]  /*2580*/  FFMA R99, R111, R37.reuse, R70 ;  /* 0x000000256f637223 */ /* 0x080fe20000000046 */
[-C--:B------:R-:W-:Y:S01]  /*2590*/  FFMA R90, R108, R37.reuse, R97 ;  /* 0x000000256c5a7223 */ /* 0x080fe20000000061 */
[----:B------:R-:W0:Y:S01]  /*25a0*/  LDS.64 R70, [R102+0xc0] ;  /* 0x0000c00066467984 */ /* 0x000e220000000a00 */
[----:B------:R-:W-:Y:S01]  /*25b0*/  FFMA R95, R109, R37, R30 ;  /* 0x000000256d5f7223 */ /* 0x000fe2000000001e */
[----:B------:R-:W-:Y:S01]  /*25c0*/  FFMA R97, R118, R29, R31 ;  /* 0x0000001d76617223 */ /* 0x000fe2000000001f */
[-C--:B------:R-:W-:Y:S01]  /*25d0*/  FFMA R96, R110, R37.reuse, R101 ;  /* 0x000000256e607223 */ /* 0x080fe20000000065 */
[----:B------:R-:W1:Y:S01]  /*25e0*/  LDS.64 R30, [R102+0xc8] ;  /* 0x0000c800661e7984 */ /* 0x000e620000000a00 */
[-C--:B------:R-:W-:Y:S01]  /*25f0*/  FFMA R98, R112, R37.reuse, R115 ;  /* 0x0000002570627223 */ /* 0x080fe20000000073 */
[----:B------:R-:W-:Y:S01]  /*2600*/  FFMA R101, R113, R37, R28 ;  /* 0x0000002571657223 */ /* 0x000fe2000000001c */
[-C--:B------:R-:W-:Y:S01]  /*2610*/  FFMA R37, R104, R29.reuse, R95 ;  /* 0x0000001d68257223 */ /* 0x080fe2000000005f */
[-C--:B------:R-:W-:Y:S01]  /*2620*/  FFMA R90, R103, R29.reuse, R90 ;  /* 0x0000001d675a7223 */ /* 0x080fe2000000005a */
[-C--:B------:R-:W-:Y:S01]  /*2630*/  FFMA R96, R105, R29.reuse, R96 ;  /* 0x0000001d69607223 */ /* 0x080fe20000000060 */
[-C--:B------:R-:W-:Y:S01]  /*2640*/  FFMA R95, R106, R29.reuse, R99 ;  /* 0x0000001d6a5f7223 */ /* 0x080fe20000000063 */
[-C--:B------:R-:W-:Y:S01]  /*2650*/  FFMA R98, R107, R29.reuse, R98 ;  /* 0x0000001d6b627223 */ /* 0x080fe20000000062 */
[----:B------:R-:W-:Y:S01]  /*2660*/  FFMA R122, R114, R29, R101 ;  /* 0x0000001d727a7223 */ /* 0x000fe20000000065 */
[-C--:B------:R-:W-:Y:S01]  /*2670*/  FFMA R29, R117, R34.reuse, R88 ;  /* 0x00000022751d7223 */ /* 0x080fe20000000058 */
[-C--:B------:R-:W-:Y:S01]  /*2680*/  FFMA R28, R103, R34.reuse, R83 ;  /* 0x00000022671c7223 */ /* 0x080fe20000000053 */
        /* <DEDUP_REMOVED lines=14> */
[----:B------:R-:W2:Y:S01]  /*2770*/  LDS.64 R28, [R102+-0x170] ;  /* 0xfffe9000661c7984 */ /* 0x000ea20000000a00 */
[-C--:B------:R-:W-:Y:S01]  /*2780*/  FFMA R85, R104, R35.reuse, R85 ;  /* 0x0000002368557223 */ /* 0x080fe20000000055 */
[-C--:B------:R-:W-:Y:S01]  /*2790*/  FFMA R124, R105, R35.reuse, R124 ;  /* 0x00000023697c7223 */ /* 0x080fe2000000007c */
[-C--:B------:R-:W-:Y:S01]  /*27a0*/  FFMA R83, R106, R35.reuse, R69 ;  /* 0x000000236a537223 */ /* 0x080fe20000000045 */
[-C--:B------:R-:W-:Y:S01]  /*27b0*/  FFMA R88, R107, R35.reuse, R88 ;  /* 0x000000236b587223 */ /* 0x080fe20000000058 */
[----:B------:R-:W-:Y:S01]  /*27c0*/  FFMA R89, R114, R35, R89 ;  /* 0x0000002372597223 */ /* 0x000fe20000000059 */
[----:B------:R-:W3:Y:S01]  /*27d0*/  LDS R33, [R4+UR5+0x38] ;  /* 0x0000380504217984 */ /* 0x000ee20008000800 */
[-C--:B0-----:R-:W-:Y:S01]  /*27e0*/  FFMA R81, R118, R70.reuse, R81 ;  /* 0x0000004676517223 */ /* 0x081fe20000000051 */
[-C--:B------:R-:W-:Y:S01]  /*27f0*/  FFMA R117, R117, R70.reuse, R68 ;  /* 0x0000004675757223 */ /* 0x080fe20000000044 */
[-C--:B------:R-:W-:Y:S01]  /*2800*/  FFMA R78, R103, R70.reuse, R78 ;  /* 0x00000046674e7223 */ /* 0x080fe2000000004e */
[----:B------:R-:W0:Y:S01]  /*2810*/  LDS.64 R68, [R102+-0xb0] ;  /* 0xffff500066447984 */ /* 0x000e220000000a00 */
[-C--:B------:R-:W-:Y:S01]  /*2820*/  FFMA R35, R104, R70.reuse, R80 ;  /* 0x0000004668237223 */ /* 0x080fe20000000050 */
[-C--:B-1----:R-:W-:Y:S01]  /*2830*/  FFMA R34, R108, R31.reuse, R81 ;  /* 0x0000001f6c227223 */ /* 0x082fe20000000051 */
[-C--:B------:R-:W-:Y:S01]  /*2840*/  FFMA R99, R106, R70.reuse, R79 ;  /* 0x000000466a637223 */ /* 0x080fe2000000004f */
[-C--:B------:R-:W-:Y:S01]  /*2850*/  FFMA R81, R109, R31.reuse, R78 ;  /* 0x0000001f6d517223 */ /* 0x080fe2000000004e */
[----:B------:R-:W1:Y:S01]  /*2860*/  LDS R79, [R4+UR5+-0x190] ;  /* 0xfffe7005044f7984 */ /* 0x000e620008000800 */
[----:B------:R-:W-:Y:S01]  /*2870*/  FFMA R80, R110, R31, R35 ;  /* 0x0000001f6e507223 */ /* 0x000fe20000000023 */
[----:B------:R-:W-:Y:S01]  /*2880*/  FFMA R78, R103, R71, R34 ;  /* 0x00000047674e7223 */ /* 0x000fe20000000022 */
[-C--:B------:R-:W-:Y:S01]  /*2890*/  FFMA R82, R105, R70.reuse, R82 ;  /* 0x0000004669527223 */ /* 0x080fe20000000052 */
[----:B------:R-:W4:Y:S01]  /*28a0*/  LDS.64 R34, [R102+0x10] ;  /* 0x0000100066227984 */ /* 0x000f220000000a00 */
[-C--:B------:R-:W-:Y:S01]  /*28b0*/  FFMA R117, R116, R31.reuse, R117 ;  /* 0x0000001f74757223 */ /* 0x080fe20000000075 */
[----:B------:R-:W-:Y:S01]  /*28c0*/  FFMA R70, R107, R70, R84 ;  /* 0x000000466b467223 */ /* 0x000fe20000000054 */
[-C--:B------:R-:W-:Y:S01]  /*28d0*/  FFMA R84, R112, R31.reuse, R99 ;  /* 0x0000001f70547223 */ /* 0x080fe20000000063 */
[----:B------:R-:W-:Y:S01]  /*28e0*/  FFMA R101, R111, R31, R82 ;  /* 0x0000001f6f657223 */ /* 0x000fe20000000052 */
[-C--:B------:R-:W-:Y:S01]  /*28f0*/  FFMA R99, R118, R71.reuse, R117 ;  /* 0x0000004776637223 */ /* 0x080fe20000000075 */
[----:B------:R-:W-:Y:S01]  /*2900*/  FFMA R82, R105, R71, R80 ;  /* 0x0000004769527223 */ /* 0x000fe20000000050 */
[----:B------:R-:W-:Y:S01]  /*2910*/  FFMA R115, R113, R31, R70 ;  /* 0x0000001f71737223 */ /* 0x000fe20000000046 */
[-C--:B------:R-:W-:Y:S01]  /*2920*/  FFMA R80, R107, R71.reuse, R84 ;  /* 0x000000476b507223 */ /* 0x080fe20000000054 */
[-C--:B------:R-:W-:Y:S01]  /*2930*/  FFMA R31, R106, R71.reuse, R101 ;  /* 0x000000476a1f7223 */ /* 0x080fe20000000065 */
[-C--:B------:R-:W-:Y:S01]  /*2940*/  FFMA R81, R104, R71.reuse, R81 ;  /* 0x0000004768517223 */ /* 0x080fe20000000051 */
[----:B------:R-:W-:-:S02]  /*2950*/  FFMA R116, R114, R71, R115 ;  /* 0x0000004772747223 */ /* 0x000fc40000000073 */
[----:B------:R5:W4:Y:S01]  /*2960*/  LDS.64 R70, [R102+0xd0] ;  /* 0x0000d00066467984 */ /* 0x000b220000000a00 */
[-C--:B--2---:R-:W-:Y:S01]  /*2970*/  FFMA R118, R108, R28.reuse, R93 ;  /* 0x0000001c6c767223 */ /* 0x084fe2000000005d */
[-C--:B------:R-:W-:Y:S01]  /*2980*/  FFMA R93, R109, R28.reuse, R100 ;  /* 0x0000001c6d5d7223 */ /* 0x080fe20000000064 */
[-C--:B------:R-:W-:Y:S01]  /*2990*/  FFMA R84, R110, R28.reuse, R91 ;  /* 0x0000001c6e547223 */ /* 0x080fe2000000005b */
[-C--:B------:R-:W-:Y:S01]  /*29a0*/  FFMA R100, R112, R28.reuse, R39 ;  /* 0x0000001c70647223 */ /* 0x080fe20000000027 */
[-C--:B------:R-:W-:Y:S01]  /*29b0*/  FFMA R91, R111, R28.reuse, R94 ;  /* 0x0000001c6f5b7223 */ /* 0x080fe2000000005e */
[-C--:B------:R-:W-:Y:S01]  /*29c0*/  FFMA R39, R113, R28.reuse, R92 ;  /* 0x0000001c71277223 */ /* 0x080fe2000000005c */
[----:B---3--:R-:W-:Y:S01]  /*29d0*/  FFMA R120, R33, R28, R120 ;  /* 0x0000001c21787223 */ /* 0x008fe20000000078 */
[-C--:B------:R-:W-:Y:S01]  /*29e0*/  FFMA R100, R107, R38.reuse, R100 ;  /* 0x000000266b647223 */ /* 0x080fe20000000064 */
[----:B-----5:R-:W-:Y:S01]  /*29f0*/  IADD3 R102, PT, PT, R102, 0x18, RZ ;  /* 0x0000001866667810 */ /* 0x020fe20007ffe0ff */
[----:B------:R-:W-:-:S02]  /*2a00*/  FFMA R28, R114, R38, R39 ;  /* 0x00000026721c7223 */ /* 0x000fc40000000027 */
[----:B------:R-:W-:Y:S01]  /*2a10*/  FFMA R100, R113, R29, R100 ;  /* 0x0000001d71647223 */ /* 0x000fe20000000064 */
[-C--:B0-----:R-:W-:Y:S01]  /*2a20*/  FFMA R101, R109, R68.reuse, R90 ;  /* 0x000000446d657223 */ /* 0x081fe2000000005a */
        /* <DEDUP_REMOVED lines=10> */
[----:B-1----:R-:W-:Y:S01]  /*2ad0*/  FFMA R38, R79, R38, R120 ;  /* 0x000000264f267223 */ /* 0x002fe20000000078 */
[-C--:B------:R-:W-:Y:S01]  /*2ae0*/  FFMA R68, R103, R36.reuse, R92 ;  /* 0x0000002467447223 */ /* 0x080fe2000000005c */
[-C--:B------:R-:W-:Y:S01]  /*2af0*/  FFMA R120, R105, R36.reuse, R90 ;  /* 0x0000002469787223 */ /* 0x080fe2000000005a */
[-C--:B------:R-:W-:Y:S01]  /*2b00*/  FFMA R92, R104, R36.reuse, R101 ;  /* 0x00000024685c7223 */ /* 0x080fe20000000065 */
[-C--:B------:R-:W-:Y:S01]  /*2b10*/  FFMA R90, R106, R36.reuse, R115 ;  /* 0x000000246a5a7223 */ /* 0x080fe20000000073 */
[-C--:B------:R-:W-:Y:S01]  /*2b20*/  FFMA R118, R107, R36.reuse, R94 ;  /* 0x000000246b767223 */ /* 0x080fe2000000005e */
[----:B------:R-:W-:Y:S01]  /*2b30*/  FFMA R84, R114, R36, R95 ;  /* 0x0000002472547223 */ /* 0x000fe2000000005f */
[----:B----4-:R-:W-:Y:S01]  /*2b40*/  FFMA R39, R109, R34, R86 ;  /* 0x000000226d277223 */ /* 0x010fe20000000056 */
        /* <DEDUP_REMOVED lines=15> */
[----:B------:R-:W0:Y:S01]  /*2c40*/  LDS R32, [R4+UR5+0x40] ;  /* 0x0000400504207984 */ /* 0x000e220008000800 */
[----:B------:R-:W-:Y:S01]  /*2c50*/  UIADD3 UR5, UPT, UPT, UR5, 0x3a0, URZ ;  /* 0x000003a005057890 */ /* 0x000fe2000fffe0ff */
[-C--:B------:R-:W-:Y:S01]  /*2c60*/  FFMA R78, R110, R70.reuse, R81 ;  /* 0x000000466e4e7223 */ /* 0x080fe20000000051 */
[-C--:B------:R-:W-:Y:S01]  /*2c70*/  FFMA R81, R111, R70.reuse, R82 ;  /* 0x000000466f517223 */ /* 0x080fe20000000052 */
[-C--:B------:R-:W-:Y:S01]  /*2c80*/  FFMA R82, R112, R70.reuse, R31 ;  /* 0x0000004670527223 */ /* 0x080fe2000000001f */
[----:B------:R-:W-:Y:S01]  /*2c90*/  UISETP.NE.AND UP0, UPT, UR5, 0x1ed0, UPT ;  /* 0x00001ed00500788c */ /* 0x000fe2000bf05270 */
        /* <DEDUP_REMOVED lines=16> */
[C---:B------:R-:W-:Y:S01]  /*2da0*/  FFMA R96, R109.reuse, R29, R96 ;  /* 0x0000001d6d607223 */ /* 0x040fe20000000060 */
[C---:B------:R-:W-:Y:S01]  /*2db0*/  FFMA R88, R109.reuse, R35, R88 ;  /* 0x000000236d587223 */ /* 0x040fe20000000058 */
        /* <DEDUP_REMOVED lines=11> */
[----:B------:R-:W-:Y:S01]  /*2e70*/  FFMA R82, R113, R71, R82 ;  /* 0x0000004771527223 */ /* 0x000fe20000000052 */
[C---:B------:R-:W-:Y:S01]  /*2e80*/  FFMA R101, R33.reuse, R29, R28 ;  /* 0x0000001d21657223 */ /* 0x040fe2000000001c */
[C---:B------:R-:W-:Y:S01]  /*2e90*/  FFMA R86, R33.reuse, R35, R86 ;  /* 0x0000002321567223 */ /* 0x040fe20000000056 */
[----:B------:R-:W-:Y:S01]  /*2ea0*/  FFMA R79, R33, R71, R114 ;  /* 0x00000047214f7223 */ /* 0x000fe20000000072 */
[C---:B0-----:R-:W-:Y:S01]  /*2eb0*/  FFMA R95, R32.reuse, R69, R36 ;  /* 0x00000045205f7223 */ /* 0x041fe20000000024 */
[C---:B------:R-:W-:Y:S01]  /*2ec0*/  FFMA R115, R32.reuse, R29, R38 ;  /* 0x0000001d20737223 */ /* 0x040fe20000000026 */
[C---:B------:R-:W-:Y:S01]  /*2ed0*/  FFMA R69, R32.reuse, R35, R34 ;  /* 0x0000002320457223 */ /* 0x040fe20000000022 */
[----:B------:R-:W-:Y:S01]  /*2ee0*/  FFMA R84, R32, R71, R30 ;  /* 0x0000004720547223 */ /* 0x000fe2000000001e */
[----:B------:R-:W-:Y:S06]  /*2ef0*/  BRA.U UP0, `(.L_x_4) ;  /* 0xfffffff100d87547 */ /* 0x000fec000b83ffff */
[----:B------:R-:W-:-:S04]  /*2f00*/  UIADD3 UR4, UPT, UPT, UR4, 0x1, URZ ;  /* 0x0000000104047890 */ /* 0x000fc8000fffe0ff */
[----:B------:R-:W-:-:S09]  /*2f10*/  UISETP.NE.AND UP0, UPT, UR4, 0x3, UPT ;  /* 0x000000030400788c */ /* 0x000fd2000bf05270 */
[----:B------:R-:W-:Y:S05]  /*2f20*/  BRA.U UP0, `(.L_x_5) ;  /* 0xffffffe900507547 */ /* 0x000fea000b83ffff */
[----:B------:R-:W-:Y:S05]  /*2f30*/  @P3 BRA `(.L_x_6) ;  /* 0xffffffe400583947 */ /* 0x000fea000383ffff */
[----:B------:R-:W0:Y:S01]  /*2f40*/  LDC.64 R4, c[0x0][0x390] ;  /* 0x0000e400ff047b82 */ /* 0x000e220000000a00 */
[----:B------:R-:W-:-:S04]  /*2f50*/  IMAD R7, R0, 0xd, R7 ;  /* 0x0000000d00077824 */ /* 0x000fc800078e0207 */
[----:B------:R-:W-:-:S04]  /*2f60*/  IMAD R7, R0, 0x17a, R7 ;  /* 0x0000017a00077824 */ /* 0x000fc800078e0207 */
[----:B------:R-:W-:-:S05]  /*2f70*/  IMAD R7, R2, 0x3100, R7 ;  /* 0x0000310002077824 */ /* 0x000fca00078e0207 */
[----:B------:R-:W-:-:S05]  /*2f80*/  IADD3 R3, PT, PT, R6, R7, RZ ;  /* 0x0000000706037210 */ /* 0x000fca0007ffe0ff */
[----:B0-----:R-:W-:-:S05]  /*2f90*/  IMAD.WIDE.U32 R2, R3, 0x4, R4 ;  /* 0x0000000403027825 */ /* 0x001fca00078e0004 */
[----:B------:R-:W-:Y:S04]  /*2fa0*/  STG.E desc[UR6][R2.64], R96 ;  /* 0x0000006002007986 */ /* 0x000fe8000c101906 */
        /* <DEDUP_REMOVED lines=26> */
[----:B------:R-:W-:Y:S01]  /*3150*/  STG.E desc[UR6][R2.64+0x9840], R84 ;  /* 0x0098405402007986 */ /* 0x000fe2000c101906 */
[----:B------:R-:W-:Y:S05]  /*3160*/  EXIT ;  /* 0x000000000000794d */ /* 0x000fea0003800000 */
.L_x_7:
[----:B------:R-:W-:-:S00]  /*3170*/  BRA `(.L_x_7) ;  /* 0xfffffffc00fc7947 */ /* 0x000fc0000383ffff */
[----:B------:R-:W-:-:S00]  /*3180*/  NOP ;  /* 0x0000000000007918 */ /* 0x000fc00000000000 */
[----:B------:R-:W-:-:S00]  /*3190*/  NOP ;  /* 0x0000000000007918 */ /* 0x000fc00000000000 */
[----:B------:R-:W-:-:S00]  /*31a0*/  NOP ;  /* 0x0000000000007918 */ /* 0x000fc00000000000 */
[----:B------:R-:W-:-:S00]  /*31b0*/  NOP ;  /* 0x0000000000007918 */ /* 0x000fc00000000000 */
[----:B------:R-:W-:-:S00]  /*31c0*/  NOP ;  /* 0x0000000000007918 */ /* 0x000fc00000000000 */
[----:B------:R-:W-:-:S00]  /*31d0*/  NOP ;  /* 0x0000000000007918 */ /* 0x000fc00000000000 */
[----:B------:R-:W-:-:S00]  /*31e0*/  NOP ;  /* 0x0000000000007918 */ /* 0x000fc00000000000 */
[----:B------:R-:W-:-:S00]  /*31f0*/  NOP ;  /* 0x0000000000007918 */ /* 0x000fc00000000000 */
.L_x_8:


//--------------------- .nv.shared.default_function_kernel0 --------------------------
	.section	.nv.shared.default_function_kernel0,"aw",@nobits
	.sectionflags	@""
	.align	4
.nv.shared.default_function_kernel0:
	.zero		14592


//--------------------- .nv.shared.reserved.0     --------------------------
	.section	.nv.shared.reserved.0,"aw",@nobits
	.weak		__nv_reservedSMEM_offset_0_alias
	.size		__nv_reservedSMEM_offset_0_alias, 0, 64
	.other		__nv_reservedSMEM_offset_0_alias,@"STO_CUDA_RESERVED_SHARED STV_DEFAULT"
__nv_reservedSMEM_offset_0_alias:
	.zero		0
	.zero		64


//--------------------- .nv.constant0.default_function_kernel0 --------------------------
	.section	.nv.constant0.default_function_kernel0,"a",@progbits
	.sectionflags	@""
	.align	4
.nv.constant0.default_function_kernel0:
	.zero		920


//--------------------- SYMBOLS --------------------------

	.type		.nv.reservedSmem.offset0,@object
	.size		.nv.reservedSmem.offset0,0x4
	.type		.nv.reservedSmem.cap,@object
	.size		.nv.reservedSmem.cap,0x4
